	.headerflags	@"EF_CUDA_TEXMODE_UNIFIED EF_CUDA_64BIT_ADDRESS EF_CUDA_SM86 EF_CUDA_VIRTUAL_SM(EF_CUDA_SM86)"
	.elftype	@"ET_EXEC"


//--------------------- .nv.info                  --------------------------
	.section	.nv.info,"",@"SHT_CUDA_INFO"
	.align	4


	//----- nvinfo : EIATTR_REGCOUNT
	.align		4
        /*0000*/ 	.byte	0x04, 0x2f
        /*0002*/ 	.short	(.L_1 - .L_0)
	.align		4
.L_0:
        /*0004*/ 	.word	index@(triton_mm)
        /*0008*/ 	.word	0x00000080


	//----- nvinfo : EIATTR_MIN_STACK_SIZE
	.align		4
.L_1:
        /*000c*/ 	.byte	0x04, 0x12
        /*000e*/ 	.short	(.L_3 - .L_2)
	.align		4
.L_2:
        /*0010*/ 	.word	index@(triton_mm)
        /*0014*/ 	.word	0x00000000


	//----- nvinfo : EIATTR_FRAME_SIZE
	.align		4
.L_3:
        /*0018*/ 	.byte	0x04, 0x11
        /*001a*/ 	.short	(.L_5 - .L_4)
	.align		4
.L_4:
        /*001c*/ 	.word	index@(triton_mm)
        /*0020*/ 	.word	0x00000000


	//----- nvinfo : EIATTR_MIN_STACK_SIZE
	.align		4
.L_5:
        /*0024*/ 	.byte	0x04, 0x12
        /*0026*/ 	.short	(.L_7 - .L_6)
	.align		4
.L_6:
        /*0028*/ 	.word	index@(triton_mm)
        /*002c*/ 	.word	0x00000000
.L_7:


//--------------------- .nv.info.triton_mm        --------------------------
	.section	.nv.info.triton_mm,"",@"SHT_CUDA_INFO"
	.sectionflags	@""
	.align	4


	//----- nvinfo : EIATTR_CUDA_API_VERSION
	.align		4
        /*0000*/ 	.byte	0x04, 0x37
        /*0002*/ 	.short	(.L_9 - .L_8)
.L_8:
        /*0004*/ 	.word	0x0000007c


	//----- nvinfo : EIATTR_SW2861232_WAR
	.align		4
.L_9:
        /*0008*/ 	.byte	0x01, 0x35
	.zero		2


	//----- nvinfo : EIATTR_PARAM_CBANK
	.align		4
        /*000c*/ 	.byte	0x04, 0x0a
        /*000e*/ 	.short	(.L_11 - .L_10)
	.align		4
.L_10:
        /*0010*/ 	.word	index@(.nv.constant0.triton_mm)
        /*0014*/ 	.short	0x0160
        /*0016*/ 	.short	0x0020


	//----- nvinfo : EIATTR_CBANK_PARAM_SIZE
	.align		4
.L_11:
        /*0018*/ 	.byte	0x03, 0x19
        /*001a*/ 	.short	0x0020


	//----- nvinfo : EIATTR_KPARAM_INFO
	.align		4
        /*001c*/ 	.byte	0x04, 0x17
        /*001e*/ 	.short	(.L_13 - .L_12)
.L_12:
        /*0020*/ 	.word	0x00000000
        /*0024*/ 	.short	0x0003
        /*0026*/ 	.short	0x0018
        /*0028*/ 	.byte	0x00, 0xf4, 0x21, 0x00


	//----- nvinfo : EIATTR_KPARAM_INFO
	.align		4
.L_13:
        /*002c*/ 	.byte	0x04, 0x17
        /*002e*/ 	.short	(.L_15 - .L_14)
.L_14:
        /*0030*/ 	.word	0x00000000
        /*0034*/ 	.short	0x0002
        /*0036*/ 	.short	0x0010
        /*0038*/ 	.byte	0x00, 0xf4, 0x21, 0x00


	//----- nvinfo : EIATTR_KPARAM_INFO
	.align		4
.L_15:
        /*003c*/ 	.byte	0x04, 0x17
        /*003e*/ 	.short	(.L_17 - .L_16)
.L_16:
        /*0040*/ 	.word	0x00000000
        /*0044*/ 	.short	0x0001
        /*0046*/ 	.short	0x0008
        /*0048*/ 	.byte	0x00, 0xf4, 0x21, 0x00


	//----- nvinfo : EIATTR_KPARAM_INFO
	.align		4
.L_17:
        /*004c*/ 	.byte	0x04, 0x17
        /*004e*/ 	.short	(.L_19 - .L_18)
.L_18:
        /*0050*/ 	.word	0x00000000
        /*0054*/ 	.short	0x0000
        /*0056*/ 	.short	0x0000
        /*0058*/ 	.byte	0x00, 0xf4, 0x21, 0x00


	//----- nvinfo : EIATTR_MAXREG_COUNT
	.align		4
.L_19:
        /*005c*/ 	.byte	0x03, 0x1b
        /*005e*/ 	.short	0x00ff


	//----- nvinfo : EIATTR_EXIT_INSTR_OFFSETS
	.align		4
        /*0060*/ 	.byte	0x04, 0x1c
        /*0062*/ 	.short	(.L_21 - .L_20)


	//   ....[0]....
.L_20:
        /*0064*/ 	.word	0x00003180


	//   ....[1]....
        /*0068*/ 	.word	0x000031d0


	//----- nvinfo : EIATTR_REQNTID
	.align		4
.L_21:
        /*006c*/ 	.byte	0x04, 0x10
        /*006e*/ 	.short	(.L_23 - .L_22)
.L_22:
        /*0070*/ 	.word	0x00000080
        /*0074*/ 	.word	0x00000001
        /*0078*/ 	.word	0x00000001
.L_23:


//--------------------- .nv.callgraph             --------------------------
	.section	.nv.callgraph,"",@"SHT_CUDA_CALLGRAPH"
	.align	4
	.sectionentsize	8
	.align		4
        /*0000*/ 	.word	0x00000000
	.align		4
        /*0004*/ 	.word	0xffffffff
	.align		4
        /*0008*/ 	.word	0x00000000
	.align		4
        /*000c*/ 	.word	0xfffffffe
	.align		4
        /*0010*/ 	.word	0x00000000
	.align		4
        /*0014*/ 	.word	0xfffffffd
	.align		4
        /*0018*/ 	.word	0x00000000
	.align		4
        /*001c*/ 	.word	0xfffffffc


//--------------------- .nv.rel.action            --------------------------
	.section	.nv.rel.action,"",@"SHT_CUDA_RELOCINFO"
	.align	8
	.sectionentsize	8
        /*0000*/ 	.byte	0x73, 0x00, 0x00, 0x00, 0x00, 0x00, 0x00, 0x00, 0x00, 0x00, 0x00, 0x11, 0x25, 0x00, 0x05, 0x36


//--------------------- .nv.constant0.triton_mm   --------------------------
	.section	.nv.constant0.triton_mm,"a",@progbits
	.sectionflags	@""
	.align	4
.nv.constant0.triton_mm:
	.zero		384


//--------------------- .text.triton_mm           --------------------------
	.section	.text.triton_mm,"ax",@progbits
	.sectionflags	@"SHF_BARRIERS=1"
	.sectioninfo	@"SHI_REGISTERS=128"
	.align	128
        .global         triton_mm
        .type           triton_mm,@function
        .size           triton_mm,(.L_x_2 - triton_mm)
        .other          triton_mm,@"STO_CUDA_ENTRY STV_DEFAULT"
triton_mm:
.text.triton_mm:
[----:B------:R-:W-:Y:S02]  /*0000*/  IMAD.MOV.U32 R1, RZ, RZ, c[0x0][0x28] ;  /* 0x00000a00ff017624 */ /* 0x000fe400078e00ff */
[----:B------:R-:W1:Y:S01]  /*0010*/  S2R R9, SR_CTAID.X ;  /* 0x0000000000097919 */ /* 0x000e620000002500 */
[----:B------:R-:W-:Y:S01]  /*0020*/  IMAD.MOV.U32 R5, RZ, RZ, -0x8 ;  /* 0xfffffff8ff057424 */ /* 0x000fe200078e00ff */
[----:B------:R-:W-:Y:S01]  /*0030*/  ULDC.64 UR8, c[0x0][0x118] ;  /* 0x0000460000087ab9 */ /* 0x000fe20000000a00 */
[----:B------:R-:W-:Y:S01]  /*0040*/  IMAD.MOV.U32 R78, RZ, RZ, 0x2 ;  /* 0x00000002ff4e7424 */ /* 0x000fe200078e00ff */
[----:B------:R-:W2:Y:S01]  /*0050*/  S2R R16, SR_TID.X ;  /* 0x0000000000107919 */ /* 0x000ea20000002100 */
[----:B------:R-:W-:Y:S01]  /*0060*/  UMOV UR4, 0xffffffff ;  /* 0xffffffff00047882 */ /* 0x000fe20000000000 */
[C---:B-1----:R-:W-:Y:S01]  /*0070*/  IMAD.HI R0, R9.reuse, 0x2aaaaaab, RZ ;  /* 0x2aaaaaab09007827 */ /* 0x042fe200078e02ff */
[----:B------:R-:W-:-:S03]  /*0080*/  ISETP.GE.AND P2, PT, R9, RZ, PT ;  /* 0x000000ff0900720c */ /* 0x000fc60003f46270 */
[----:B--2---:R-:W-:Y:S01]  /*0090*/  IMAD.SHL.U32 R14, R16, 0x8, RZ ;  /* 0x00000008100e7824 */ /* 0x004fe200078e00ff */
[----:B------:R-:W-:Y:S02]  /*00a0*/  SHF.R.U32.HI R3, RZ, 0x1f, R0 ;  /* 0x0000001fff037819 */ /* 0x000fe40000011600 */
[--C-:B------:R-:W-:Y:S02]  /*00b0*/  SHF.R.U32.HI R21, RZ, 0x1, R16.reuse ;  /* 0x00000001ff157819 */ /* 0x100fe40000011610 */
[----:B------:R-:W-:Y:S02]  /*00c0*/  LEA.HI.SX32 R0, R0, R3, 0x1c ;  /* 0x0000000300007211 */ /* 0x000fe400078fe2ff */
[----:B------:R-:W-:Y:S02]  /*00d0*/  SHF.R.U32.HI R76, RZ, 0x2, R16 ;  /* 0x00000002ff4c7819 */ /* 0x000fe40000011610 */
[----:B------:R-:W-:Y:S01]  /*00e0*/  LOP3.LUT R101, R14, 0x18, RZ, 0xc0, !PT ;  /* 0x000000180e657812 */ /* 0x000fe200078ec0ff */
[----:B------:R-:W-:-:S05]  /*00f0*/  IMAD R2, R0, R5, 0x2 ;  /* 0x0000000200027424 */ /* 0x000fca00078e0205 */
[----:B------:R-:W-:-:S04]  /*0100*/  IMNMX R4, R2, 0x8, PT ;  /* 0x0000000802047817 */ /* 0x000fc80003800200 */
[-C--:B------:R-:W-:Y:S02]  /*0110*/  IABS R11, R4.reuse ;  /* 0x00000004000b7213 */ /* 0x080fe40000000000 */
[----:B------:R-:W-:Y:S02]  /*0120*/  IABS R8, R4 ;  /* 0x0000000400087213 */ /* 0x000fe40000000000 */
[----:B------:R-:W1:Y:S08]  /*0130*/  I2F.RP R5, R11 ;  /* 0x0000000b00057306 */ /* 0x000e700000209400 */
[----:B-1----:R-:W1:Y:S02]  /*0140*/  MUFU.RCP R5, R5 ;  /* 0x0000000500057308 */ /* 0x002e640000001000 */
[----:B-1----:R-:W-:Y:S01]  /*0150*/  IADD3 R2, R5, 0xffffffe, RZ ;  /* 0x0ffffffe05027810 */ /* 0x002fe20007ffe0ff */
[----:B------:R-:W-:-:S05]  /*0160*/  IMAD R5, R0, -0x60, R9 ;  /* 0xffffffa000057824 */ /* 0x000fca00078e0209 */
[----:B------:R1:W2:Y:S02]  /*0170*/  F2I.FTZ.U32.TRUNC.NTZ R3, R2 ;  /* 0x0000000200037305 */ /* 0x0002a4000021f000 */
[----:B-1----:R-:W-:Y:S02]  /*0180*/  IMAD.MOV.U32 R2, RZ, RZ, RZ ;  /* 0x000000ffff027224 */ /* 0x002fe400078e00ff */
[----:B--2---:R-:W-:-:S04]  /*0190*/  IMAD.MOV R6, RZ, RZ, -R3 ;  /* 0x000000ffff067224 */ /* 0x004fc800078e0a03 */
[----:B------:R-:W-:Y:S01]  /*01a0*/  IMAD R7, R6, R11, RZ ;  /* 0x0000000b06077224 */ /* 0x000fe200078e02ff */
[----:B------:R-:W-:Y:S02]  /*01b0*/  IABS R6, R9 ;  /* 0x0000000900067213 */ /* 0x000fe40000000000 */
[----:B------:R-:W-:Y:S01]  /*01c0*/  LOP3.LUT R9, R21, 0x8, RZ, 0xc0, !PT ;  /* 0x0000000815097812 */ /* 0x000fe200078ec0ff */
[----:B------:R-:W-:-:S03]  /*01d0*/  IMAD.HI.U32 R3, R3, R7, R2 ;  /* 0x0000000703037227 */ /* 0x000fc600078e0002 */
[----:B------:R-:W-:Y:S01]  /*01e0*/  LOP3.LUT R13, R9, 0x30, R14, 0xf8, !PT ;  /* 0x00000030090d7812 */ /* 0x000fe200078ef80e */
[----:B------:R-:W-:Y:S01]  /*01f0*/  IMAD.MOV R7, RZ, RZ, -R8 ;  /* 0x000000ffff077224 */ /* 0x000fe200078e0a08 */
[----:B------:R-:W-:Y:S01]  /*0200*/  IABS R8, R5 ;  /* 0x0000000500087213 */ /* 0x000fe20000000000 */
[----:B------:R-:W-:Y:S01]  /*0210*/  IMAD.HI.U32 R2, R3, R6, RZ ;  /* 0x0000000603027227 */ /* 0x000fe200078e00ff */
[----:B------:R-:W-:-:S03]  /*0220*/  LOP3.LUT R5, R5, R4, RZ, 0x3c, !PT ;  /* 0x0000000405057212 */ /* 0x000fc600078e3cff */
[----:B------:R-:W-:Y:S01]  /*0230*/  IMAD R2, R2, R7, R6 ;  /* 0x0000000702027224 */ /* 0x000fe200078e0206 */
[----:B------:R-:W-:Y:S01]  /*0240*/  ISETP.GE.AND P4, PT, R5, RZ, PT ;  /* 0x000000ff0500720c */ /* 0x000fe20003f86270 */
[----:B------:R-:W-:Y:S01]  /*0250*/  IMAD.MOV.U32 R6, RZ, RZ, R8 ;  /* 0x000000ffff067224 */ /* 0x000fe200078e0008 */
[----:B------:R-:W-:Y:S02]  /*0260*/  SHF.R.U32.HI R5, RZ, 0x4, R16 ;  /* 0x00000004ff057819 */ /* 0x000fe40000011610 */
[----:B------:R-:W-:Y:S01]  /*0270*/  ISETP.GT.U32.AND P0, PT, R11, R2, PT ;  /* 0x000000020b00720c */ /* 0x000fe20003f04070 */
[----:B------:R-:W-:Y:S01]  /*0280*/  IMAD.HI.U32 R3, R3, R6, RZ ;  /* 0x0000000603037227 */ /* 0x000fe200078e00ff */
[----:B------:R-:W-:-:S03]  /*0290*/  SGXT.U32 R5, R5, 0x3 ;  /* 0x000000030505781a */ /* 0x000fc60000000000 */
[----:B------:R-:W-:Y:S01]  /*02a0*/  IMAD R6, R3, R7, R6 ;  /* 0x0000000703067224 */ /* 0x000fe200078e0206 */
[----:B------:R-:W-:-:S04]  /*02b0*/  LOP3.LUT R7, R14, 0x20, RZ, 0xc0, !PT ;  /* 0x000000200e077812 */ /* 0x000fc800078ec0ff */
[----:B------:R-:W-:Y:S02]  /*02c0*/  ISETP.GT.U32.AND P3, PT, R11, R6, PT ;  /* 0x000000060b00720c */ /* 0x000fe40003f64070 */
[C---:B------:R-:W-:Y:S01]  /*02d0*/  LOP3.LUT R8, R7.reuse, 0x8, R21, 0xf8, !PT ;  /* 0x0000000807087812 */ /* 0x040fe200078ef815 */
[----:B------:R-:W-:Y:S01]  /*02e0*/  @!P0 IMAD.IADD R2, R2, 0x1, -R11 ;  /* 0x0000000102028824 */ /* 0x000fe200078e0a0b */
[--C-:B------:R-:W-:Y:S02]  /*02f0*/  LOP3.LUT R10, R7, 0x18, R16.reuse, 0xf8, !PT ;  /* 0x00000018070a7812 */ /* 0x100fe400078ef810 */
[----:B------:R-:W-:Y:S02]  /*0300*/  LOP3.LUT R7, R16, 0x8, RZ, 0xc0, !PT ;  /* 0x0000000810077812 */ /* 0x000fe400078ec0ff */
[----:B------:R-:W-:Y:S02]  /*0310*/  ISETP.GT.U32.AND P1, PT, R11, R2, PT ;  /* 0x000000020b00720c */ /* 0x000fe40003f24070 */
[----:B------:R-:W-:-:S02]  /*0320*/  LOP3.LUT R9, R7, 0x7, R16, 0xf8, !PT ;  /* 0x0000000707097812 */ /* 0x000fc400078ef810 */
[----:B------:R-:W-:Y:S01]  /*0330*/  LOP3.LUT R109, R8, 0x20, R101, 0x1e, !PT ;  /* 0x00000020086d7812 */ /* 0x000fe200078e1e65 */
[--C-:B------:R-:W-:Y:S01]  /*0340*/  @!P3 IMAD.IADD R6, R6, 0x1, -R11.reuse ;  /* 0x000000010606b824 */ /* 0x100fe200078e0a0b */
[----:B------:R-:W-:Y:S02]  /*0350*/  @!P3 IADD3 R3, R3, 0x1, RZ ;  /* 0x000000010303b810 */ /* 0x000fe40007ffe0ff */
[----:B------:R-:W-:Y:S02]  /*0360*/  LOP3.LUT R9, R9, 0x10, R76, 0xf8, !PT ;  /* 0x0000001009097812 */ /* 0x000fe400078ef84c */
[----:B------:R-:W-:Y:S02]  /*0370*/  ISETP.GE.U32.AND P0, PT, R6, R11, PT ;  /* 0x0000000b0600720c */ /* 0x000fe40003f06070 */
[----:B------:R-:W-:Y:S01]  /*0380*/  LOP3.LUT R6, R14, 0x8, RZ, 0xc0, !PT ;  /* 0x000000080e067812 */ /* 0x000fe200078ec0ff */
[----:B------:R-:W-:Y:S01]  /*0390*/  @!P1 IMAD.IADD R2, R2, 0x1, -R11 ;  /* 0x0000000102029824 */ /* 0x000fe200078e0a0b */
[----:B------:R-:W-:-:S02]  /*03a0*/  LEA R106, R9, 0x1000, 0x7 ;  /* 0x00001000096a7811 */ /* 0x000fc400078e38ff */
[----:B------:R-:W-:Y:S01]  /*03b0*/  LOP3.LUT R11, R14, 0x10, R6, 0x2e, !PT ;  /* 0x000000100e0b7812 */ /* 0x000fe200078e2e06 */
[----:B------:R-:W-:Y:S01]  /*03c0*/  @!P2 IMAD.MOV R2, RZ, RZ, -R2 ;  /* 0x000000ffff02a224 */ /* 0x000fe200078e0a02 */
[C-C-:B------:R-:W-:Y:S02]  /*03d0*/  LOP3.LUT R15, R13.reuse, 0x30, R6.reuse, 0x1e, !PT ;  /* 0x000000300d0f7812 */ /* 0x140fe400078e1e06 */
[----:B------:R-:W-:Y:S02]  /*03e0*/  LOP3.LUT R13, R13, 0x70, R6, 0x1e, !PT ;  /* 0x000000700d0d7812 */ /* 0x000fe400078e1e06 */
[----:B------:R-:W-:Y:S02]  /*03f0*/  LOP3.LUT R12, R6, 0x50, RZ, 0xfc, !PT ;  /* 0x00000050060c7812 */ /* 0x000fe400078efcff */
[----:B------:R-:W-:Y:S02]  /*0400*/  LOP3.LUT R6, R11, 0x20, R14, 0xf8, !PT ;  /* 0x000000200b067812 */ /* 0x000fe400078ef80e */
[----:B------:R-:W-:-:S02]  /*0410*/  @P0 IADD3 R3, R3, 0x1, RZ ;  /* 0x0000000103030810 */ /* 0x000fc40007ffe0ff */
[----:B------:R-:W-:Y:S02]  /*0420*/  LOP3.LUT R9, R6, 0x8, R21, 0x78, !PT ;  /* 0x0000000806097812 */ /* 0x000fe400078e7815 */
[----:B------:R-:W-:Y:S01]  /*0430*/  ISETP.NE.AND P0, PT, R4, RZ, PT ;  /* 0x000000ff0400720c */ /* 0x000fe20003f05270 */
[----:B------:R-:W-:Y:S01]  /*0440*/  IMAD.MOV.U32 R6, RZ, RZ, R3 ;  /* 0x000000ffff067224 */ /* 0x000fe200078e0003 */
[----:B------:R-:W-:Y:S02]  /*0450*/  LOP3.LUT R3, RZ, R4, RZ, 0x33, !PT ;  /* 0x00000004ff037212 */ /* 0x000fe400078e33ff */
[--C-:B------:R-:W-:Y:S01]  /*0460*/  LOP3.LUT R105, R8, 0x60, R101.reuse, 0x1e, !PT ;  /* 0x0000006008697812 */ /* 0x100fe200078e1e65 */
[----:B------:R-:W-:Y:S01]  /*0470*/  @!P4 IMAD.MOV R6, RZ, RZ, -R6 ;  /* 0x000000ffff06c224 */ /* 0x000fe200078e0a06 */
[C-C-:B------:R-:W-:Y:S02]  /*0480*/  LOP3.LUT R103, R10.reuse, 0x20, R101.reuse, 0x1e, !PT ;  /* 0x000000200a677812 */ /* 0x140fe400078e1e65 */
[----:B------:R-:W-:-:S02]  /*0490*/  LOP3.LUT R101, R10, 0x60, R101, 0x1e, !PT ;  /* 0x000000600a657812 */ /* 0x000fc400078e1e65 */
[----:B------:R-:W-:Y:S02]  /*04a0*/  LOP3.LUT R10, R76, 0x10, RZ, 0xc0, !PT ;  /* 0x000000104c0a7812 */ /* 0x000fe400078ec0ff */
[----:B------:R-:W-:Y:S02]  /*04b0*/  SEL R121, R3, R6, !P0 ;  /* 0x0000000603797207 */ /* 0x000fe40004000000 */
[----:B------:R-:W-:Y:S02]  /*04c0*/  LOP3.LUT R10, R10, 0xf, R16, 0xf8, !PT ;  /* 0x0000000f0a0a7812 */ /* 0x000fe400078ef810 */
[----:B------:R-:W-:Y:S01]  /*04d0*/  LOP3.LUT R8, R14, 0x38, RZ, 0xc0, !PT ;  /* 0x000000380e087812 */ /* 0x000fe200078ec0ff */
[----:B------:R-:W-:Y:S01]  /*04e0*/  IMAD.SHL.U32 R121, R121, 0x40, RZ ;  /* 0x0000004079797824 */ /* 0x000fe200078e00ff */
[----:B------:R-:W-:Y:S01]  /*04f0*/  LOP3.LUT R12, R12, 0x10, R14, 0x78, !PT ;  /* 0x000000100c0c7812 */ /* 0x000fe200078e780e */
[----:B------:R-:W-:Y:S01]  /*0500*/  IMAD.SHL.U32 R10, R10, 0x80, RZ ;  /* 0x000000800a0a7824 */ /* 0x000fe200078e00ff */
[----:B------:R-:W-:Y:S01]  /*0510*/  LOP3.LUT R102, R8, 0x40, RZ, 0xfc, !PT ;  /* 0x0000004008667812 */ /* 0x000fe200078efcff */
[----:B------:R-:W-:Y:S01]  /*0520*/  IMAD R46, R7, 0x8, R8 ;  /* 0x00000008072e7824 */ /* 0x000fe200078e0208 */
[----:B------:R-:W-:-:S02]  /*0530*/  LOP3.LUT R11, R121, R5, RZ, 0xfc, !PT ;  /* 0x00000005790b7212 */ /* 0x000fc400078efcff */
[----:B------:R-:W-:Y:S02]  /*0540*/  LOP3.LUT R12, R12, 0x20, R14, 0xf8, !PT ;  /* 0x000000200c0c7812 */ /* 0x000fe400078ef80e */
[--C-:B------:R-:W-:Y:S01]  /*0550*/  LOP3.LUT R111, R8, 0x8, R21.reuse, 0x78, !PT ;  /* 0x00000008086f7812 */ /* 0x100fe200078e7815 */
[----:B------:R-:W-:Y:S01]  /*0560*/  IMAD.HI R4, R11, 0x2aaaaaab, RZ ;  /* 0x2aaaaaab0b047827 */ /* 0x000fe200078e02ff */
[--C-:B------:R-:W-:Y:S02]  /*0570*/  LOP3.LUT R107, R102, 0x8, R21.reuse, 0x78, !PT ;  /* 0x00000008666b7812 */ /* 0x100fe400078e7815 */
[C---:B------:R-:W-:Y:S02]  /*0580*/  LOP3.LUT R112, R13.reuse, R10, RZ, 0xfc, !PT ;  /* 0x0000000a0d707212 */ /* 0x040fe400078efcff */
[----:B------:R-:W-:Y:S02]  /*0590*/  LOP3.LUT R104, R13, R106, RZ, 0xfc, !PT ;  /* 0x0000006a0d687212 */ /* 0x000fe400078efcff */
[----:B------:R-:W-:-:S02]  /*05a0*/  LOP3.LUT R13, R12, 0x8, R21, 0x78, !PT ;  /* 0x000000080c0d7812 */ /* 0x000fc400078e7815 */
[-C--:B------:R-:W-:Y:S02]  /*05b0*/  LOP3.LUT R119, R10, R111.reuse, RZ, 0xfc, !PT ;  /* 0x0000006f0a777212 */ /* 0x080fe400078efcff */
[-C--:B------:R-:W-:Y:S02]  /*05c0*/  LOP3.LUT R117, R109, R10.reuse, RZ, 0xfc, !PT ;  /* 0x0000000a6d757212 */ /* 0x080fe400078efcff */
[-C--:B------:R-:W-:Y:S02]  /*05d0*/  LOP3.LUT R115, R107, R10.reuse, RZ, 0xfc, !PT ;  /* 0x0000000a6b737212 */ /* 0x080fe400078efcff */
[----:B------:R-:W-:Y:S02]  /*05e0*/  LOP3.LUT R113, R105, R10, RZ, 0xfc, !PT ;  /* 0x0000000a69717212 */ /* 0x000fe400078efcff */
[----:B------:R-:W-:Y:S02]  /*05f0*/  LOP3.LUT R111, R106, R111, RZ, 0xfc, !PT ;  /* 0x0000006f6a6f7212 */ /* 0x000fe400078efcff */
[----:B------:R-:W-:-:S02]  /*0600*/  LOP3.LUT R109, R109, R106, RZ, 0xfc, !PT ;  /* 0x0000006a6d6d7212 */ /* 0x000fc400078efcff */
[-C--:B------:R-:W-:Y:S02]  /*0610*/  LOP3.LUT R108, R15, R106.reuse, RZ, 0xfc, !PT ;  /* 0x0000006a0f6c7212 */ /* 0x080fe400078efcff */
[----:B------:R-:W-:Y:S02]  /*0620*/  LOP3.LUT R107, R106, R107, RZ, 0xfc, !PT ;  /* 0x0000006b6a6b7212 */ /* 0x000fe400078efcff */
[-C--:B------:R-:W-:Y:S02]  /*0630*/  LOP3.LUT R105, R105, R106.reuse, RZ, 0xfc, !PT ;  /* 0x0000006a69697212 */ /* 0x080fe400078efcff */
[C---:B------:R-:W-:Y:S02]  /*0640*/  LOP3.LUT R110, R9.reuse, R106, RZ, 0xfc, !PT ;  /* 0x0000006a096e7212 */ /* 0x040fe400078efcff */
[-C--:B------:R-:W-:Y:S02]  /*0650*/  LOP3.LUT R118, R9, R10.reuse, RZ, 0xfc, !PT ;  /* 0x0000000a09767212 */ /* 0x080fe400078efcff */
[----:B------:R-:W-:-:S02]  /*0660*/  LOP3.LUT R114, R13, R10, RZ, 0xfc, !PT ;  /* 0x0000000a0d727212 */ /* 0x000fc400078efcff */
[----:B------:R-:W-:Y:S02]  /*0670*/  LOP3.LUT R106, R13, R106, RZ, 0xfc, !PT ;  /* 0x0000006a0d6a7212 */ /* 0x000fe400078efcff */
[C-C-:B------:R-:W-:Y:S02]  /*0680*/  LOP3.LUT R13, R121.reuse, 0x10, R5.reuse, 0xfe, !PT ;  /* 0x00000010790d7812 */ /* 0x140fe400078efe05 */
[--C-:B------:R-:W-:Y:S02]  /*0690*/  LOP3.LUT R14, R121, 0x18, R5.reuse, 0xfe, !PT ;  /* 0x00000018790e7812 */ /* 0x100fe400078efe05 */
[----:B------:R-:W-:Y:S02]  /*06a0*/  SHF.R.U32.HI R9, RZ, 0x1f, R4 ;  /* 0x0000001fff097819 */ /* 0x000fe40000011604 */
[----:B------:R-:W-:Y:S01]  /*06b0*/  SEL R3, R3, R2, !P0 ;  /* 0x0000000203037207 */ /* 0x000fe20004000000 */
[----:B------:R-:W-:Y:S01]  /*06c0*/  IMAD.HI R2, R13, 0x2aaaaaab, RZ ;  /* 0x2aaaaaab0d027827 */ /* 0x000fe200078e02ff */
[----:B------:R-:W-:-:S02]  /*06d0*/  LOP3.LUT R12, R121, 0x8, R5, 0xfe, !PT ;  /* 0x00000008790c7812 */ /* 0x000fc400078efe05 */
[----:B------:R-:W-:Y:S01]  /*06e0*/  LEA.HI R32, R4, R9, RZ, 0x19 ;  /* 0x0000000904207211 */ /* 0x000fe200078fc8ff */
[----:B------:R-:W-:Y:S01]  /*06f0*/  IMAD.HI R4, R14, 0x2aaaaaab, RZ ;  /* 0x2aaaaaab0e047827 */ /* 0x000fe200078e02ff */
[----:B------:R-:W-:Y:S02]  /*0700*/  SHF.R.U32.HI R9, RZ, 0x1f, R2 ;  /* 0x0000001fff097819 */ /* 0x000fe40000011602 */
[----:B------:R-:W-:Y:S01]  /*0710*/  LOP3.LUT R16, R121, 0x28, R5, 0xfe, !PT ;  /* 0x0000002879107812 */ /* 0x000fe200078efe05 */
[----:B------:R-:W-:Y:S01]  /*0720*/  IMAD R122, R0, 0x8, R3 ;  /* 0x00000008007a7824 */ /* 0x000fe200078e0203 */
[----:B------:R-:W-:Y:S01]  /*0730*/  SHF.R.U32.HI R17, RZ, 0x1f, R4 ;  /* 0x0000001fff117819 */ /* 0x000fe20000011604 */
[----:B------:R-:W-:Y:S01]  /*0740*/  IMAD.HI R0, R12, 0x2aaaaaab, RZ ;  /* 0x2aaaaaab0c007827 */ /* 0x000fe200078e02ff */
[----:B------:R-:W-:Y:S02]  /*0750*/  LOP3.LUT R116, R15, R10, RZ, 0xfc, !PT ;  /* 0x0000000a0f747212 */ /* 0x000fe400078efcff */
[----:B------:R-:W-:Y:S01]  /*0760*/  LOP3.LUT R15, R121, 0x20, R5, 0xfe, !PT ;  /* 0x00000020790f7812 */ /* 0x000fe200078efe05 */
[----:B------:R-:W-:Y:S01]  /*0770*/  IMAD.SHL.U32 R122, R122, 0x40, RZ ;  /* 0x000000407a7a7824 */ /* 0x000fe200078e00ff */
[----:B------:R-:W-:Y:S01]  /*0780*/  SHF.R.U32.HI R3, RZ, 0x1f, R0 ;  /* 0x0000001fff037819 */ /* 0x000fe20000011600 */
[----:B------:R-:W-:Y:S01]  /*0790*/  IMAD R32, R32, -0x300, R11 ;  /* 0xfffffd0020207824 */ /* 0x000fe200078e020b */
[----:B------:R-:W-:Y:S01]  /*07a0*/  LEA.HI R34, R2, R9, RZ, 0x19 ;  /* 0x0000000902227211 */ /* 0x000fe200078fc8ff */
[----:B------:R-:W-:Y:S01]  /*07b0*/  IMAD.HI R2, R16, 0x2aaaaaab, RZ ;  /* 0x2aaaaaab10027827 */ /* 0x000fe200078e02ff */
[----:B------:R-:W-:-:S02]  /*07c0*/  LEA.HI R33, R4, R17, RZ, 0x19 ;  /* 0x0000001104217211 */ /* 0x000fc400078fc8ff */
[----:B------:R-:W-:Y:S01]  /*07d0*/  LOP3.LUT R17, R121, 0x30, R5, 0xfe, !PT ;  /* 0x0000003079117812 */ /* 0x000fe200078efe05 */
[----:B------:R-:W-:Y:S01]  /*07e0*/  IMAD R34, R34, -0x300, R13 ;  /* 0xfffffd0022227824 */ /* 0x000fe200078e020d */
[----:B------:R-:W-:Y:S01]  /*07f0*/  LEA.HI R31, R0, R3, RZ, 0x19 ;  /* 0x00000003001f7211 */ /* 0x000fe200078fc8ff */
[----:B------:R-:W-:Y:S01]  /*0800*/  IMAD.HI R0, R15, 0x2aaaaaab, RZ ;  /* 0x2aaaaaab0f007827 */ /* 0x000fe200078e02ff */
[----:B------:R-:W-:Y:S02]  /*0810*/  LOP3.LUT R18, R121, 0x38, R5, 0xfe, !PT ;  /* 0x0000003879127812 */ /* 0x000fe400078efe05 */
[----:B------:R-:W-:Y:S01]  /*0820*/  SHF.R.U32.HI R9, RZ, 0x1f, R2 ;  /* 0x0000001fff097819 */ /* 0x000fe20000011602 */
[----:B------:R-:W-:Y:S01]  /*0830*/  IMAD.HI R4, R17, 0x2aaaaaab, RZ ;  /* 0x2aaaaaab11047827 */ /* 0x000fe200078e02ff */
[----:B------:R-:W-:Y:S02]  /*0840*/  SHF.R.U32.HI R3, RZ, 0x1f, R0 ;  /* 0x0000001fff037819 */ /* 0x000fe40000011600 */
[----:B------:R-:W-:Y:S01]  /*0850*/  LOP3.LUT R24, R122, R5, RZ, 0xfc, !PT ;  /* 0x000000057a187212 */ /* 0x000fe200078efcff */
[----:B------:R-:W-:Y:S01]  /*0860*/  IMAD.HI R19, R18, 0x2aaaaaab, RZ ;  /* 0x2aaaaaab12137827 */ /* 0x000fe200078e02ff */
[----:B------:R-:W-:-:S02]  /*0870*/  LEA.HI R35, R2, R9, RZ, 0x19 ;  /* 0x0000000902237211 */ /* 0x000fc400078fc8ff */
[----:B------:R-:W-:Y:S01]  /*0880*/  SHF.R.U32.HI R9, RZ, 0x1f, R4 ;  /* 0x0000001fff097819 */ /* 0x000fe20000011604 */
[----:B------:R-:W-:Y:S01]  /*0890*/  IMAD R11, R33, -0x300, R14 ;  /* 0xfffffd00210b7824 */ /* 0x000fe200078e020e */
[--C-:B------:R-:W-:Y:S01]  /*08a0*/  LOP3.LUT R2, R122, 0x8, R5.reuse, 0xfe, !PT ;  /* 0x000000087a027812 */ /* 0x100fe200078efe05 */
[----:B------:R-:W-:Y:S01]  /*08b0*/  IMAD R35, R35, -0x300, R16 ;  /* 0xfffffd0023237824 */ /* 0x000fe200078e0210 */
[----:B------:R-:W-:Y:S01]  /*08c0*/  LEA.HI R36, R0, R3, RZ, 0x19 ;  /* 0x0000000300247211 */ /* 0x000fe200078fc8ff */
[----:B------:R-:W-:Y:S01]  /*08d0*/  IMAD.HI R0, R24, 0x3531dec1, RZ ;  /* 0x3531dec118007827 */ /* 0x000fe200078e02ff */
[----:B------:R-:W-:Y:S02]  /*08e0*/  LOP3.LUT R3, R122, 0x10, R5, 0xfe, !PT ;  /* 0x000000107a037812 */ /* 0x000fe400078efe05 */
[----:B------:R-:W-:Y:S01]  /*08f0*/  LEA.HI R38, R4, R9, RZ, 0x19 ;  /* 0x0000000904267211 */ /* 0x000fe200078fc8ff */
[----:B------:R-:W-:Y:S01]  /*0900*/  IMAD.HI R6, R2, 0x3531dec1, RZ ;  /* 0x3531dec102067827 */ /* 0x000fe200078e02ff */
[----:B------:R-:W-:-:S02]  /*0910*/  SHF.R.U32.HI R4, RZ, 0x1f, R19 ;  /* 0x0000001fff047819 */ /* 0x000fc40000011613 */
[----:B------:R-:W-:Y:S01]  /*0920*/  SHF.R.U32.HI R9, RZ, 0x1f, R0 ;  /* 0x0000001fff097819 */ /* 0x000fe20000011600 */
[----:B------:R-:W-:Y:S01]  /*0930*/  IMAD.HI R10, R3, 0x3531dec1, RZ ;  /* 0x3531dec1030a7827 */ /* 0x000fe200078e02ff */
[----:B------:R-:W-:Y:S02]  /*0940*/  LEA.HI R37, R19, R4, RZ, 0x19 ;  /* 0x0000000413257211 */ /* 0x000fe400078fc8ff */
[----:B------:R-:W-:Y:S01]  /*0950*/  SHF.R.U32.HI R7, RZ, 0x1f, R6 ;  /* 0x0000001fff077819 */ /* 0x000fe20000011606 */
[----:B------:R-:W-:Y:S01]  /*0960*/  IMAD R38, R38, -0x300, R17 ;  /* 0xfffffd0026267824 */ /* 0x000fe200078e0211 */
[----:B------:R-:W-:Y:S01]  /*0970*/  LOP3.LUT R4, R122, 0x18, R5, 0xfe, !PT ;  /* 0x000000187a047812 */ /* 0x000fe200078efe05 */
[----:B------:R-:W-:Y:S01]  /*0980*/  IMAD R37, R37, -0x300, R18 ;  /* 0xfffffd0025257824 */ /* 0x000fe200078e0212 */
[----:B------:R-:W-:Y:S01]  /*0990*/  LEA.HI R19, R0, R9, RZ, 0x1c ;  /* 0x0000000900137211 */ /* 0x000fe200078fe0ff */
[----:B------:R-:W-:Y:S01]  /*09a0*/  IMAD R59, R38, 0xc00, RZ ;  /* 0x00000c00263b7824 */ /* 0x000fe200078e02ff */
[----:B------:R-:W-:Y:S01]  /*09b0*/  LOP3.LUT R0, R46, 0x38, R21, 0x78, !PT ;  /* 0x000000382e007812 */ /* 0x000fe200078e7815 */
[----:B------:R-:W-:Y:S01]  /*09c0*/  IMAD.HI R22, R4, 0x3531dec1, RZ ;  /* 0x3531dec104167827 */ /* 0x000fe200078e02ff */
[----:B------:R-:W-:-:S02]  /*09d0*/  SHF.R.U32.HI R9, RZ, 0x1f, R10 ;  /* 0x0000001fff097819 */ /* 0x000fc4000001160a */
[----:B------:R-:W-:Y:S01]  /*09e0*/  LEA.HI R21, R6, R7, RZ, 0x1c ;  /* 0x0000000706157211 */ /* 0x000fe200078fe0ff */
[----:B------:R-:W-:Y:S01]  /*09f0*/  IMAD R0, R5, 0x80, R0 ;  /* 0x0000008005007824 */ /* 0x000fe200078e0200 */
[----:B------:R-:W-:Y:S01]  /*0a00*/  LOP3.LUT R6, R122, 0x20, R5, 0xfe, !PT ;  /* 0x000000207a067812 */ /* 0x000fe200078efe05 */
[----:B------:R-:W-:Y:S01]  /*0a10*/  IMAD R36, R36, -0x300, R15 ;  /* 0xfffffd0024247824 */ /* 0x000fe200078e020f */
[--C-:B------:R-:W-:Y:S01]  /*0a20*/  LOP3.LUT R7, R122, 0x28, R5.reuse, 0xfe, !PT ;  /* 0x000000287a077812 */ /* 0x100fe200078efe05 */
[----:B------:R-:W-:Y:S01]  /*0a30*/  IMAD R21, R21, -0x4d, R2 ;  /* 0xffffffb315157824 */ /* 0x000fe200078e0202 */
[----:B------:R-:W-:Y:S01]  /*0a40*/  LEA.HI R20, R10, R9, RZ, 0x1c ;  /* 0x000000090a147211 */ /* 0x000fe200078fe0ff */
[----:B------:R-:W-:Y:S01]  /*0a50*/  IMAD.HI R23, R6, 0x3531dec1, RZ ;  /* 0x3531dec106177827 */ /* 0x000fe200078e02ff */
[C-C-:B------:R-:W-:Y:S02]  /*0a60*/  LOP3.LUT R9, R122.reuse, 0x30, R5.reuse, 0xfe, !PT ;  /* 0x000000307a097812 */ /* 0x140fe400078efe05 */
[----:B------:R-:W-:Y:S01]  /*0a70*/  LOP3.LUT R10, R122, 0x38, R5, 0xfe, !PT ;  /* 0x000000387a0a7812 */ /* 0x000fe200078efe05 */
[----:B------:R-:W-:Y:S01]  /*0a80*/  IMAD.HI R25, R7, 0x3531dec1, RZ ;  /* 0x3531dec107197827 */ /* 0x000fe200078e02ff */
[----:B------:R-:W-:-:S02]  /*0a90*/  SHF.R.U32.HI R5, RZ, 0x1f, R22 ;  /* 0x0000001fff057819 */ /* 0x000fc40000011616 */
[----:B------:R-:W-:Y:S01]  /*0aa0*/  SHF.R.S32.HI R33, RZ, 0x1f, R59 ;  /* 0x0000001fff217819 */ /* 0x000fe2000001143b */
[----:B------:R-:W-:Y:S01]  /*0ab0*/  IMAD R67, R20, -0x4d, R3 ;  /* 0xffffffb314437824 */ /* 0x000fe200078e0203 */
[----:B------:R-:W-:Y:S01]  /*0ac0*/  LEA.HI R5, R22, R5, RZ, 0x1c ;  /* 0x0000000516057211 */ /* 0x000fe200078fe0ff */
[----:B------:R-:W-:Y:S01]  /*0ad0*/  IMAD R55, R37, 0xc00, RZ ;  /* 0x00000c0025377824 */ /* 0x000fe200078e02ff */
[----:B------:R-:W-:Y:S01]  /*0ae0*/  SHF.R.U32.HI R22, RZ, 0x1f, R23 ;  /* 0x0000001fff167819 */ /* 0x000fe20000011617 */
[----:B------:R-:W-:Y:S01]  /*0af0*/  IMAD.WIDE.U32 R2, R46, 0x2, RZ ;  /* 0x000000022e027825 */ /* 0x000fe200078e00ff */
[----:B------:R-:W-:Y:S02]  /*0b00*/  SHF.R.U32.HI R26, RZ, 0x1f, R25 ;  /* 0x0000001fff1a7819 */ /* 0x000fe40000011619 */
[----:B------:R-:W-:Y:S01]  /*0b10*/  LEA.HI R23, R23, R22, RZ, 0x1c ;  /* 0x0000001617177211 */ /* 0x000fe200078fe0ff */
[----:B------:R-:W-:Y:S01]  /*0b20*/  IMAD.HI R27, R9, 0x3531dec1, RZ ;  /* 0x3531dec1091b7827 */ /* 0x000fe200078e02ff */
[----:B------:R-:W-:-:S03]  /*0b30*/  LEA.HI R26, R25, R26, RZ, 0x1c ;  /* 0x0000001a191a7211 */ /* 0x000fc600078fe0ff */
[----:B------:R-:W-:Y:S01]  /*0b40*/  IMAD R23, R23, -0x4d, R6 ;  /* 0xffffffb317177824 */ /* 0x000fe200078e0206 */
[----:B------:R-:W-:Y:S01]  /*0b50*/  SHF.R.U32.HI R28, RZ, 0x1f, R27 ;  /* 0x0000001fff1c7819 */ /* 0x000fe2000001161b */
[----:B------:R-:W-:Y:S02]  /*0b60*/  IMAD R26, R26, -0x4d, R7 ;  /* 0xffffffb31a1a7824 */ /* 0x000fe400078e0207 */
[----:B------:R-:W-:Y:S01]  /*0b70*/  IMAD.WIDE R6, R59, 0x2, RZ ;  /* 0x000000023b067825 */ /* 0x000fe200078e02ff */
[----:B------:R-:W-:-:S03]  /*0b80*/  LEA.HI R28, R27, R28, RZ, 0x1c ;  /* 0x0000001c1b1c7211 */ /* 0x000fc600078fe0ff */
[----:B------:R-:W-:Y:S01]  /*0b90*/  IMAD R73, R5, -0x4d, R4 ;  /* 0xffffffb305497824 */ /* 0x000fe200078e0204 */
[----:B------:R-:W-:Y:S01]  /*0ba0*/  LOP3.LUT R18, R6, R2, RZ, 0xfc, !PT ;  /* 0x0000000206127212 */ /* 0x000fe200078efcff */
[----:B------:R-:W-:Y:S01]  /*0bb0*/  IMAD R65, R36, 0xc00, RZ ;  /* 0x00000c0024417824 */ /* 0x000fe200078e02ff */
[-C--:B------:R-:W-:Y:S01]  /*0bc0*/  LOP3.LUT R97, R7, R3.reuse, RZ, 0xfc, !PT ;  /* 0x0000000307617212 */ /* 0x080fe200078efcff */
[----:B------:R-:W-:Y:S01]  /*0bd0*/  IMAD.WIDE R4, R55, 0x2, RZ ;  /* 0x0000000237047825 */ /* 0x000fe200078e02ff */
[----:B------:R-:W-:Y:S02]  /*0be0*/  IADD3 R18, P5, R18, c[0x0][0x168], RZ ;  /* 0x00005a0012127a10 */ /* 0x000fe40007fbe0ff */
[----:B------:R-:W-:Y:S01]  /*0bf0*/  LOP3.LUT R38, R65, R46, RZ, 0xfc, !PT ;  /* 0x0000002e41267212 */ /* 0x000fe200078efcff */
[----:B------:R-:W-:Y:S01]  /*0c00*/  IMAD.HI R29, R10, 0x3531dec1, RZ ;  /* 0x3531dec10a1d7827 */ /* 0x000fe200078e02ff */
[----:B------:R-:W-:Y:S02]  /*0c10*/  LOP3.LUT R20, R4, R2, RZ, 0xfc, !PT ;  /* 0x0000000204147212 */ /* 0x000fe400078efcff */
[----:B------:R-:W-:Y:S01]  /*0c20*/  LOP3.LUT R99, R5, R3, RZ, 0xfc, !PT ;  /* 0x0000000305637212 */ /* 0x000fe200078efcff */
[----:B------:R-:W-:Y:S01]  /*0c30*/  IMAD R57, R35, 0xc00, RZ ;  /* 0x00000c0023397824 */ /* 0x000fe200078e02ff */
[----:B------:R-:W-:Y:S01]  /*0c40*/  SHF.R.U32.HI R30, RZ, 0x1f, R29 ;  /* 0x0000001fff1e7819 */ /* 0x000fe2000001161d */
[----:B------:R-:W-:Y:S01]  /*0c50*/  IMAD.WIDE R6, R65, 0x2, RZ ;  /* 0x0000000241067825 */ /* 0x000fe200078e02ff */
[----:B------:R-:W-:-:S02]  /*0c60*/  IADD3 R98, P6, R18, 0x400, RZ ;  /* 0x0000040012627810 */ /* 0x000fc40007fde0ff */
[----:B------:R-:W-:Y:S01]  /*0c70*/  LEA.HI R29, R29, R30, RZ, 0x1c ;  /* 0x0000001e1d1d7211 */ /* 0x000fe200078fe0ff */
[----:B------:R-:W-:Y:S01]  /*0c80*/  IMAD R61, R34, 0xc00, RZ ;  /* 0x00000c00223d7824 */ /* 0x000fe200078e02ff */
[----:B------:R-:W-:Y:S01]  /*0c90*/  LOP3.LUT R16, R6, R2, RZ, 0xfc, !PT ;  /* 0x0000000206107212 */ /* 0x000fe200078efcff */
[----:B------:R-:W-:Y:S01]  /*0ca0*/  IMAD.WIDE R4, R57, 0x2, RZ ;  /* 0x0000000239047825 */ /* 0x000fe200078e02ff */
[-C--:B------:R-:W-:Y:S02]  /*0cb0*/  LOP3.LUT R93, R7, R3.reuse, RZ, 0xfc, !PT ;  /* 0x00000003075d7212 */ /* 0x080fe400078efcff */
[----:B------:R-:W-:Y:S01]  /*0cc0*/  SHF.R.S32.HI R25, RZ, 0x1f, R61 ;  /* 0x0000001fff197819 */ /* 0x000fe2000001143d */
[----:B------:R-:W-:Y:S01]  /*0cd0*/  IMAD R11, R11, 0xc00, RZ ;  /* 0x00000c000b0b7824 */ /* 0x000fe200078e02ff */
[----:B------:R-:W-:Y:S01]  /*0ce0*/  LOP3.LUT R95, R5, R3, RZ, 0xfc, !PT ;  /* 0x00000003055f7212 */ /* 0x000fe200078efcff */
[----:B------:R-:W-:Y:S01]  /*0cf0*/  IMAD.WIDE R6, R61, 0x2, RZ ;  /* 0x000000023d067825 */ /* 0x000fe200078e02ff */
[----:B------:R-:W-:-:S02]  /*0d00*/  LOP3.LUT R36, R57, R46, RZ, 0xfc, !PT ;  /* 0x0000002e39247212 */ /* 0x000fc400078efcff */
[----:B------:R-:W-:Y:S01]  /*0d10*/  LOP3.LUT R34, R59, R46, RZ, 0xfc, !PT ;  /* 0x0000002e3b227212 */ /* 0x000fe200078efcff */
[----:B------:R-:W-:Y:S01]  /*0d20*/  IMAD R31, R31, -0x300, R12 ;  /* 0xfffffd001f1f7824 */ /* 0x000fe200078e020c */
[-C--:B------:R-:W-:Y:S01]  /*0d30*/  LOP3.LUT R15, R6, R2.reuse, RZ, 0xfc, !PT ;  /* 0x00000002060f7212 */ /* 0x080fe200078efcff */
[----:B------:R-:W-:Y:S01]  /*0d40*/  IMAD R24, R19, -0x4d, R24 ;  /* 0xffffffb313187824 */ /* 0x000fe200078e0218 */
[----:B------:R-:W-:Y:S01]  /*0d50*/  LOP3.LUT R19, R4, R2, RZ, 0xfc, !PT ;  /* 0x0000000204137212 */ /* 0x000fe200078efcff */
[----:B------:R-:W-:Y:S01]  /*0d60*/  IMAD R63, R32, 0xc00, RZ ;  /* 0x00000c00203f7824 */ /* 0x000fe200078e02ff */
[-C--:B------:R-:W-:Y:S01]  /*0d70*/  LOP3.LUT R89, R7, R3.reuse, RZ, 0xfc, !PT ;  /* 0x0000000307597212 */ /* 0x080fe200078efcff */
[----:B------:R-:W-:Y:S01]  /*0d80*/  IMAD.WIDE R4, R11, 0x2, RZ ;  /* 0x000000020b047825 */ /* 0x000fe200078e02ff */
[----:B------:R-:W-:Y:S02]  /*0d90*/  IADD3.X R97, RZ, c[0x0][0x16c], R97, P6, P5 ;  /* 0x00005b00ff617a10 */ /* 0x000fe400037ea461 */
[----:B------:R-:W-:Y:S01]  /*0da0*/  LOP3.LUT R32, R63, R46, RZ, 0xfc, !PT ;  /* 0x0000002e3f207212 */ /* 0x000fe200078efcff */
[----:B------:R-:W-:Y:S01]  /*0db0*/  IMAD R28, R28, -0x4d, R9 ;  /* 0xffffffb31c1c7824 */ /* 0x000fe200078e0209 */
[----:B------:R-:W-:Y:S01]  /*0dc0*/  LOP3.LUT R17, R4, R2, RZ, 0xfc, !PT ;  /* 0x0000000204117212 */ /* 0x000fe200078efcff */
[----:B------:R-:W-:Y:S01]  /*0dd0*/  IMAD R75, R31, 0xc00, RZ ;  /* 0x00000c001f4b7824 */ /* 0x000fe200078e02ff */
[----:B------:R-:W-:Y:S01]  /*0de0*/  LOP3.LUT R91, R5, R3, RZ, 0xfc, !PT ;  /* 0x00000003055b7212 */ /* 0x000fe200078efcff */
[----:B------:R-:W-:Y:S01]  /*0df0*/  IMAD.WIDE R6, R63, 0x2, RZ ;  /* 0x000000023f067825 */ /* 0x000fe200078e02ff */
[----:B------:R-:W-:-:S02]  /*0e00*/  SHF.R.S32.HI R31, RZ, 0x1f, R57 ;  /* 0x0000001fff1f7819 */ /* 0x000fc40000011439 */
[----:B------:R-:W-:Y:S01]  /*0e10*/  LOP3.LUT R30, R75, R46, RZ, 0xfc, !PT ;  /* 0x0000002e4b1e7212 */ /* 0x000fe200078efcff */
[----:B------:R-:W-:Y:S01]  /*0e20*/  IMAD R29, R29, -0x4d, R10 ;  /* 0xffffffb31d1d7824 */ /* 0x000fe200078e020a */
[----:B------:R-:W-:Y:S01]  /*0e30*/  LOP3.LUT R13, R6, R2, RZ, 0xfc, !PT ;  /* 0x00000002060d7212 */ /* 0x000fe200078efcff */
[----:B------:R-:W-:Y:S01]  /*0e40*/  IMAD R49, R28, 0xc00, RZ ;  /* 0x00000c001c317824 */ /* 0x000fe200078e02ff */
[-C--:B------:R-:W-:Y:S01]  /*0e50*/  LOP3.LUT R85, R7, R3.reuse, RZ, 0xfc, !PT ;  /* 0x0000000307557212 */ /* 0x080fe200078efcff */
[----:B------:R-:W-:Y:S01]  /*0e60*/  IMAD.WIDE R4, R75, 0x2, RZ ;  /* 0x000000024b047825 */ /* 0x000fe200078e02ff */
[-C--:B------:R-:W-:Y:S02]  /*0e70*/  LOP3.LUT R28, R61, R46.reuse, RZ, 0xfc, !PT ;  /* 0x0000002e3d1c7212 */ /* 0x080fe400078efcff */
[----:B------:R-:W-:Y:S01]  /*0e80*/  LOP3.LUT R72, R49, R46, RZ, 0xfc, !PT ;  /* 0x0000002e31487212 */ /* 0x000fe200078efcff */
[----:B------:R-:W-:Y:S01]  /*0e90*/  IMAD R47, R29, 0xc00, RZ ;  /* 0x00000c001d2f7824 */ /* 0x000fe200078e02ff */
[----:B------:R-:W-:Y:S01]  /*0ea0*/  LOP3.LUT R14, R4, R2, RZ, 0xfc, !PT ;  /* 0x00000002040e7212 */ /* 0x000fe200078efcff */
[----:B------:R-:W-:Y:S01]  /*0eb0*/  IMAD.WIDE R6, R49, 0x2, RZ ;  /* 0x0000000231067825 */ /* 0x000fe200078e02ff */
[----:B------:R-:W-:-:S02]  /*0ec0*/  LOP3.LUT R87, R5, R3, RZ, 0xfc, !PT ;  /* 0x0000000305577212 */ /* 0x000fc400078efcff */
[----:B------:R-:W-:Y:S01]  /*0ed0*/  LOP3.LUT R66, R47, R46, RZ, 0xfc, !PT ;  /* 0x0000002e2f427212 */ /* 0x000fe200078efcff */
[----:B------:R-:W-:Y:S01]  /*0ee0*/  IMAD R53, R23, 0xc00, RZ ;  /* 0x00000c0017357824 */ /* 0x000fe200078e02ff */
[----:B------:R-:W-:Y:S01]  /*0ef0*/  LOP3.LUT R10, R6, R2, RZ, 0xfc, !PT ;  /* 0x00000002060a7212 */ /* 0x000fe200078efcff */
[----:B------:R-:W-:Y:S01]  /*0f00*/  IMAD.WIDE R4, R47, 0x2, RZ ;  /* 0x000000022f047825 */ /* 0x000fe200078e02ff */
[-C--:B------:R-:W-:Y:S02]  /*0f10*/  LOP3.LUT R81, R7, R3.reuse, RZ, 0xfc, !PT ;  /* 0x0000000307517212 */ /* 0x080fe400078efcff */
[C---:B------:R-:W-:Y:S01]  /*0f20*/  LOP3.LUT R50, R53.reuse, R46, RZ, 0xfc, !PT ;  /* 0x0000002e35327212 */ /* 0x040fe200078efcff */
[----:B------:R-:W-:Y:S01]  /*0f30*/  IMAD R51, R26, 0xc00, RZ ;  /* 0x00000c001a337824 */ /* 0x000fe200078e02ff */
[----:B------:R-:W-:Y:S01]  /*0f40*/  LOP3.LUT R12, R4, R2, RZ, 0xfc, !PT ;  /* 0x00000002040c7212 */ /* 0x000fe200078efcff */
[----:B------:R-:W-:Y:S01]  /*0f50*/  IMAD.WIDE R6, R53, 0x2, RZ ;  /* 0x0000000235067825 */ /* 0x000fe200078e02ff */
[----:B------:R-:W-:-:S02]  /*0f60*/  LOP3.LUT R83, R5, R3, RZ, 0xfc, !PT ;  /* 0x0000000305537212 */ /* 0x000fc400078efcff */
[----:B------:R-:W-:Y:S01]  /*0f70*/  SHF.R.S32.HI R45, RZ, 0x1f, R53 ;  /* 0x0000001fff2d7819 */ /* 0x000fe20000011435 */
[----:B------:R-:W-:Y:S01]  /*0f80*/  IMAD R73, R73, 0xc00, RZ ;  /* 0x00000c0049497824 */ /* 0x000fe200078e02ff */
[-C--:B------:R-:W-:Y:S01]  /*0f90*/  LOP3.LUT R77, R7, R3.reuse, RZ, 0xfc, !PT ;  /* 0x00000003074d7212 */ /* 0x080fe200078efcff */
[----:B------:R-:W-:Y:S01]  /*0fa0*/  IMAD.WIDE R4, R51, 0x2, RZ ;  /* 0x0000000233047825 */ /* 0x000fe200078e02ff */
[----:B------:R-:W-:Y:S02]  /*0fb0*/  LOP3.LUT R6, R6, R2, RZ, 0xfc, !PT ;  /* 0x0000000206067212 */ /* 0x000fe400078efcff */
[----:B------:R-:W-:Y:S01]  /*0fc0*/  LOP3.LUT R52, R73, R46, RZ, 0xfc, !PT ;  /* 0x0000002e49347212 */ /* 0x000fe200078efcff */
[----:B------:R-:W-:Y:S01]  /*0fd0*/  IMAD R48, R21, 0xc00, RZ ;  /* 0x00000c0015307824 */ /* 0x000fe200078e02ff */
[----:B------:R-:W-:Y:S01]  /*0fe0*/  LOP3.LUT R9, R4, R2, RZ, 0xfc, !PT ;  /* 0x0000000204097212 */ /* 0x000fe200078efcff */
[----:B------:R-:W-:Y:S01]  /*0ff0*/  IMAD R67, R67, 0xc00, RZ ;  /* 0x00000c0043437824 */ /* 0x000fe200078e02ff */
[----:B------:R-:W-:Y:S01]  /*1000*/  LOP3.LUT R79, R5, R3, RZ, 0xfc, !PT ;  /* 0x00000003054f7212 */ /* 0x000fe200078efcff */
[----:B------:R-:W-:Y:S01]  /*1010*/  IMAD.WIDE R22, R73, 0x2, RZ ;  /* 0x0000000249167825 */ /* 0x000fe200078e02ff */
[----:B------:R-:W-:-:S02]  /*1020*/  LOP3.LUT R41, R48, R46, RZ, 0xfc, !PT ;  /* 0x0000002e30297212 */ /* 0x000fc400078efcff */
[----:B------:R-:W-:Y:S01]  /*1030*/  LOP3.LUT R54, R67, R46, RZ, 0xfc, !PT ;  /* 0x0000002e43367212 */ /* 0x000fe200078efcff */
[----:B------:R-:W-:Y:S01]  /*1040*/  IMAD R7, R24, 0xc00, RZ ;  /* 0x00000c0018077824 */ /* 0x000fe200078e02ff */
[-C--:B------:R-:W-:Y:S01]  /*1050*/  LOP3.LUT R21, R22, R2.reuse, RZ, 0xfc, !PT ;  /* 0x0000000216157212 */ /* 0x080fe200078efcff */
[----:B------:R-:W-:Y:S01]  /*1060*/  IMAD.WIDE R124, R48, 0x2, RZ ;  /* 0x00000002307c7825 */ /* 0x000fe200078e02ff */
[----:B------:R-:W-:Y:S02]  /*1070*/  LOP3.LUT R71, R23, R3, RZ, 0xfc, !PT ;  /* 0x0000000317477212 */ /* 0x000fe400078efcff */
[----:B------:R-:W-:Y:S01]  /*1080*/  SHF.R.S32.HI R23, RZ, 0x1f, R75 ;  /* 0x0000001fff177819 */ /* 0x000fe2000001144b */
[----:B------:R-:W-:Y:S01]  /*1090*/  IMAD.WIDE R4, R67, 0x2, RZ ;  /* 0x0000000243047825 */ /* 0x000fe200078e02ff */
[----:B------:R-:W-:Y:S02]  /*10a0*/  LEA R22, P1, R30, c[0x0][0x168], 0x1 ;  /* 0x00005a001e167a11 */ /* 0x000fe400078208ff */
[----:B------:R-:W-:Y:S01]  /*10b0*/  LEA R24, P2, R28, c[0x0][0x168], 0x1 ;  /* 0x00005a001c187a11 */ /* 0x000fe200078408ff */
[----:B------:R-:W-:Y:S01]  /*10c0*/  IMAD.WIDE R26, R7, 0x2, RZ ;  /* 0x00000002071a7825 */ /* 0x000fe200078e02ff */
[----:B------:R-:W-:-:S02]  /*10d0*/  LOP3.LUT R69, R124, R2, RZ, 0xfc, !PT ;  /* 0x000000027c457212 */ /* 0x000fc400078efcff */
[----:B------:R-:W-:Y:S01]  /*10e0*/  LOP3.LUT R68, R4, R2, RZ, 0xfc, !PT ;  /* 0x0000000204447212 */ /* 0x000fe200078efcff */
[C---:B------:R-:W-:Y:S01]  /*10f0*/  IMAD.IADD R58, R46.reuse, 0x1, R67 ;  /* 0x000000012e3a7824 */ /* 0x040fe200078e0243 */
[-C--:B------:R-:W-:Y:S01]  /*1100*/  LOP3.LUT R123, R5, R3.reuse, RZ, 0xfc, !PT ;  /* 0x00000003057b7212 */ /* 0x080fe200078efcff */
[C---:B------:R-:W-:Y:S01]  /*1110*/  IMAD.IADD R60, R46.reuse, 0x1, R55 ;  /* 0x000000012e3c7824 */ /* 0x040fe200078e0237 */
[-C--:B------:R-:W-:Y:S01]  /*1120*/  LOP3.LUT R124, R125, R3.reuse, RZ, 0xfc, !PT ;  /* 0x000000037d7c7212 */ /* 0x080fe200078efcff */
[C---:B------:R-:W-:Y:S01]  /*1130*/  IMAD.IADD R62, R46.reuse, 0x1, R75 ;  /* 0x000000012e3e7824 */ /* 0x040fe200078e024b */
[--C-:B------:R-:W-:Y:S01]  /*1140*/  SHF.R.S32.HI R5, RZ, 0x1f, R63.reuse ;  /* 0x0000001fff057819 */ /* 0x100fe2000001143f */
[----:B------:R-:W-:Y:S01]  /*1150*/  IMAD.IADD R63, R46, 0x1, R63 ;  /* 0x000000012e3f7824 */ /* 0x000fe200078e023f */
[----:B------:R-:W-:Y:S01]  /*1160*/  LEA R4, P0, R32, c[0x0][0x168], 0x1 ;  /* 0x00005a0020047a11 */ /* 0x000fe200078008ff */
[C---:B------:R-:W-:Y:S01]  /*1170*/  IMAD.IADD R61, R46.reuse, 0x1, R61 ;  /* 0x000000012e3d7824 */ /* 0x040fe200078e023d */
[----:B------:R-:W-:Y:S01]  /*1180*/  LOP3.LUT R125, R27, R3, RZ, 0xfc, !PT ;  /* 0x000000031b7d7212 */ /* 0x000fe200078efcff */
[----:B------:R-:W-:Y:S01]  /*1190*/  IMAD.IADD R56, R46, 0x1, R51 ;  /* 0x000000012e387824 */ /* 0x000fe200078e0233 */
[----:B------:R-:W-:Y:S01]  /*11a0*/  LEA.HI.X R23, R30, c[0x0][0x16c], R23, 0x1, P1 ;  /* 0x00005b001e177a11 */ /* 0x000fe200008f0c17 */
[----:B------:R-:W-:Y:S01]  /*11b0*/  IMAD.IADD R64, R46, 0x1, R47 ;  /* 0x000000012e407824 */ /* 0x000fe200078e022f */
[----:B------:R-:W-:-:S02]  /*11c0*/  LEA.HI.X R25, R28, c[0x0][0x16c], R25, 0x1, P2 ;  /* 0x00005b001c197a11 */ /* 0x000fc400010f0c19 */
[----:B------:R-:W-:Y:S02]  /*11d0*/  LOP3.LUT R27, R11, R46, RZ, 0xfc, !PT ;  /* 0x0000002e0b1b7212 */ /* 0x000fe400078efcff */
[----:B------:R-:W-:Y:S02]  /*11e0*/  SHF.R.S32.HI R3, RZ, 0x1f, R65 ;  /* 0x0000001fff037819 */ /* 0x000fe40000011441 */
[----:B------:R-:W-:Y:S02]  /*11f0*/  LEA R28, P1, R38, c[0x0][0x168], 0x1 ;  /* 0x00005a00261c7a11 */ /* 0x000fe400078208ff */
[----:B------:R-:W-:Y:S02]  /*1200*/  LOP3.LUT R70, R26, R2, RZ, 0xfc, !PT ;  /* 0x000000021a467212 */ /* 0x000fe400078efcff */
[----:B------:R-:W-:Y:S02]  /*1210*/  LEA.HI.X R5, R32, c[0x0][0x16c], R5, 0x1, P0 ;  /* 0x00005b0020057a11 */ /* 0x000fe400000f0c05 */
[--C-:B------:R-:W-:Y:S01]  /*1220*/  SHF.R.S32.HI R2, RZ, 0x1f, R11.reuse ;  /* 0x0000001fff027819 */ /* 0x100fe2000001140b */
[----:B------:R-:W-:Y:S01]  /*1230*/  IMAD.IADD R11, R46, 0x1, R11 ;  /* 0x000000012e0b7824 */ /* 0x000fe200078e020b */
[----:B------:R-:W-:-:S02]  /*1240*/  LEA R26, P0, R27, c[0x0][0x168], 0x1 ;  /* 0x00005a001b1a7a11 */ /* 0x000fc400078008ff */
[----:B------:R-:W-:Y:S02]  /*1250*/  LEA R30, P2, R36, c[0x0][0x168], 0x1 ;  /* 0x00005a00241e7a11 */ /* 0x000fe400078408ff */
[----:B------:R-:W-:Y:S01]  /*1260*/  LEA.HI.X R29, R38, c[0x0][0x16c], R3, 0x1, P1 ;  /* 0x00005b00261d7a11 */ /* 0x000fe200008f0c03 */
[----:B------:R-:W-:Y:S01]  /*1270*/  IMAD.IADD R38, R46, 0x1, R7 ;  /* 0x000000012e267824 */ /* 0x000fe200078e0207 */
[----:B------:R-:W-:Y:S02]  /*1280*/  LOP3.LUT R40, R7, R46, RZ, 0xfc, !PT ;  /* 0x0000002e07287212 */ /* 0x000fe400078efcff */
[----:B------:R-:W-:Y:S01]  /*1290*/  LEA R32, P3, R34, c[0x0][0x168], 0x1 ;  /* 0x00005a0022207a11 */ /* 0x000fe200078608ff */
[----:B------:R-:W-:Y:S01]  /*12a0*/  IMAD.WIDE R38, R38, R78, c[0x0][0x160] ;  /* 0x0000580026267625 */ /* 0x000fe200078e024e */
[----:B------:R-:W-:Y:S02]  /*12b0*/  LOP3.LUT R3, R55, R46, RZ, 0xfc, !PT ;  /* 0x0000002e37037212 */ /* 0x000fe400078efcff */
[----:B------:R-:W-:Y:S01]  /*12c0*/  LEA.HI.X R27, R27, c[0x0][0x16c], R2, 0x1, P0 ;  /* 0x00005b001b1b7a11 */ /* 0x000fe200000f0c02 */
[----:B------:R-:W-:Y:S01]  /*12d0*/  IMAD.SHL.U32 R2, R0, 0x2, RZ ;  /* 0x0000000200027824 */ /* 0x000fe200078e00ff */
[----:B------:R-:W-:-:S02]  /*12e0*/  LEA.HI.X R31, R36, c[0x0][0x16c], R31, 0x1, P2 ;  /* 0x00005b00241f7a11 */ /* 0x000fc400010f0c1f */
[----:B------:R-:W-:Y:S02]  /*12f0*/  SHF.R.S32.HI R7, RZ, 0x1f, R7 ;  /* 0x0000001fff077819 */ /* 0x000fe40000011407 */
[----:B------:R-:W-:Y:S01]  /*1300*/  LEA R36, P0, R40, c[0x0][0x160], 0x1 ;  /* 0x0000580028247a11 */ /* 0x000fe200078008ff */
[----:B------:R1:W-:Y:S01]  /*1310*/  LDGSTS.E.BYPASS.128 [R2], [R38.64] ;  /* 0x0000000026027fae */ /* 0x0003e2000b901c48 */
[----:B------:R-:W-:Y:S02]  /*1320*/  LEA.HI.X R33, R34, c[0x0][0x16c], R33, 0x1, P3 ;  /* 0x00005b0022217a11 */ /* 0x000fe400018f0c21 */
[----:B------:R-:W-:Y:S02]  /*1330*/  SHF.R.S32.HI R0, RZ, 0x1f, R55 ;  /* 0x0000001fff007819 */ /* 0x000fe40000011437 */
[----:B------:R-:W-:Y:S02]  /*1340*/  LEA R34, P1, R3, c[0x0][0x168], 0x1 ;  /* 0x00005a0003227a11 */ /* 0x000fe400078208ff */
[----:B------:R-:W-:-:S02]  /*1350*/  LEA.HI.X R37, R40, c[0x0][0x164], R7, 0x1, P0 ;  /* 0x0000590028257a11 */ /* 0x000fc400000f0c07 */
[--C-:B------:R-:W-:Y:S01]  /*1360*/  SHF.R.S32.HI R7, RZ, 0x1f, R73.reuse ;  /* 0x0000001fff077819 */ /* 0x100fe20000011449 */
[----:B------:R-:W-:Y:S01]  /*1370*/  IMAD.IADD R73, R46, 0x1, R73 ;  /* 0x000000012e497824 */ /* 0x000fe200078e0249 */
[----:B------:R-:W-:Y:S02]  /*1380*/  LEA R42, P2, R52, c[0x0][0x160], 0x1 ;  /* 0x00005800342a7a11 */ /* 0x000fe400078408ff */
[----:B------:R-:W-:Y:S02]  /*1390*/  LEA.HI.X R35, R3, c[0x0][0x16c], R0, 0x1, P1 ;  /* 0x00005b0003237a11 */ /* 0x000fe400008f0c00 */
[----:B------:R-:W-:Y:S02]  /*13a0*/  SHF.R.S32.HI R0, RZ, 0x1f, R48 ;  /* 0x0000001fff007819 */ /* 0x000fe40000011430 */
[----:B-1----:R-:W-:Y:S02]  /*13b0*/  LEA R38, P0, R41, c[0x0][0x160], 0x1 ;  /* 0x0000580029267a11 */ /* 0x002fe400078008ff */
[----:B------:R-:W-:-:S02]  /*13c0*/  SHF.R.S32.HI R3, RZ, 0x1f, R67 ;  /* 0x0000001fff037819 */ /* 0x000fc40000011443 */
[----:B------:R-:W-:Y:S02]  /*13d0*/  LEA R40, P1, R54, c[0x0][0x160], 0x1 ;  /* 0x0000580036287a11 */ /* 0x000fe400078208ff */
[----:B------:R-:W-:Y:S01]  /*13e0*/  LEA.HI.X R43, R52, c[0x0][0x164], R7, 0x1, P2 ;  /* 0x00005900342b7a11 */ /* 0x000fe200010f0c07 */
[C---:B------:R-:W-:Y:S01]  /*13f0*/  IMAD.IADD R52, R46.reuse, 0x1, R48 ;  /* 0x000000012e347824 */ /* 0x040fe200078e0230 */
[----:B------:R-:W-:Y:S01]  /*1400*/  LEA.HI.X R39, R41, c[0x0][0x164], R0, 0x1, P0 ;  /* 0x0000590029277a11 */ /* 0x000fe200000f0c00 */
[----:B------:R-:W-:Y:S01]  /*1410*/  IMAD.IADD R7, R46, 0x1, R65 ;  /* 0x000000012e077824 */ /* 0x000fe200078e0241 */
[----:B------:R-:W-:Y:S01]  /*1420*/  LEA.HI.X R41, R54, c[0x0][0x164], R3, 0x1, P1 ;  /* 0x0000590036297a11 */ /* 0x000fe200008f0c03 */
[----:B------:R-:W-:Y:S01]  /*1430*/  IMAD.IADD R54, R46, 0x1, R53 ;  /* 0x000000012e367824 */ /* 0x000fe200078e0235 */
[----:B------:R-:W-:Y:S01]  /*1440*/  LEA R44, P3, R50, c[0x0][0x160], 0x1 ;  /* 0x00005800322c7a11 */ /* 0x000fe200078608ff */
[----:B------:R-:W-:Y:S01]  /*1450*/  IMAD.WIDE R52, R52, R78, c[0x0][0x160] ;  /* 0x0000580034347625 */ /* 0x000fe200078e024e */
[----:B------:R-:W-:-:S02]  /*1460*/  LOP3.LUT R74, R51, R46, RZ, 0xfc, !PT ;  /* 0x0000002e334a7212 */ /* 0x000fc400078efcff */
[----:B------:R-:W-:Y:S01]  /*1470*/  SHF.R.S32.HI R55, RZ, 0x1f, R51 ;  /* 0x0000001fff377819 */ /* 0x000fe20000011433 */
[----:B------:R-:W-:Y:S01]  /*1480*/  IMAD.IADD R3, R46, 0x1, R57 ;  /* 0x000000012e037824 */ /* 0x000fe200078e0239 */
[----:B------:R-:W-:Y:S01]  /*1490*/  LEA.HI.X R45, R50, c[0x0][0x164], R45, 0x1, P3 ;  /* 0x00005900322d7a11 */ /* 0x000fe200018f0c2d */
[C---:B------:R-:W-:Y:S01]  /*14a0*/  IMAD.IADD R0, R46.reuse, 0x1, R59 ;  /* 0x000000012e007824 */ /* 0x040fe200078e023b */
[--C-:B------:R-:W-:Y:S01]  /*14b0*/  SHF.R.S32.HI R51, RZ, 0x1f, R49.reuse ;  /* 0x0000001fff337819 */ /* 0x100fe20000011431 */
[----:B------:R-:W-:Y:S01]  /*14c0*/  IMAD.IADD R65, R46, 0x1, R49 ;  /* 0x000000012e417824 */ /* 0x000fe200078e0231 */
[----:B------:R-:W-:Y:S01]  /*14d0*/  LEA R46, P0, R74, c[0x0][0x160], 0x1 ;  /* 0x000058004a2e7a11 */ /* 0x000fe200078008ff */
[----:B------:R-:W-:Y:S01]  /*14e0*/  IMAD.WIDE R58, R58, R78, c[0x0][0x160] ;  /* 0x000058003a3a7625 */ /* 0x000fe200078e024e */
[----:B------:R-:W-:Y:S01]  /*14f0*/  LEA R48, P1, R72, c[0x0][0x160], 0x1 ;  /* 0x0000580048307a11 */ /* 0x000fe200078208ff */
[----:B------:R1:W-:Y:S01]  /*1500*/  LDGSTS.E.BYPASS.128 [R2+0x800], [R52.64] ;  /* 0x0080000034027fae */ /* 0x0003e2000b901c48 */
[----:B------:R-:W-:-:S02]  /*1510*/  SHF.R.S32.HI R57, RZ, 0x1f, R47 ;  /* 0x0000001fff397819 */ /* 0x000fc4000001142f */
[----:B------:R-:W-:Y:S01]  /*1520*/  LEA R50, P2, R66, c[0x0][0x160], 0x1 ;  /* 0x0000580042327a11 */ /* 0x000fe200078408ff */
[----:B------:R2:W-:Y:S01]  /*1530*/  LDGSTS.E.BYPASS.128 [R2+0x1000], [R58.64] ;  /* 0x010000003a027fae */ /* 0x0005e2000b901c48 */
[----:B------:R-:W-:Y:S01]  /*1540*/  LEA.HI.X R47, R74, c[0x0][0x164], R55, 0x1, P0 ;  /* 0x000059004a2f7a11 */ /* 0x000fe200000f0c37 */
[-C--:B------:R-:W-:Y:S01]  /*1550*/  IMAD.WIDE R54, R54, R78.reuse, c[0x0][0x160] ;  /* 0x0000580036367625 */ /* 0x080fe200078e024e */
[----:B------:R-:W-:Y:S01]  /*1560*/  LEA.HI.X R49, R72, c[0x0][0x164], R51, 0x1, P1 ;  /* 0x0000590048317a11 */ /* 0x000fe200008f0c33 */
[----:B------:R-:W-:Y:S01]  /*1570*/  CS2R R74, SRZ ;  /* 0x00000000004a7805 */ /* 0x000fe2000001ff00 */
[----:B------:R-:W-:Y:S01]  /*1580*/  LEA.HI.X R51, R66, c[0x0][0x164], R57, 0x1, P2 ;  /* 0x0000590042337a11 */ /* 0x000fe200010f0c39 */
[-C--:B------:R-:W-:Y:S01]  /*1590*/  IMAD.WIDE R56, R56, R78.reuse, c[0x0][0x160] ;  /* 0x0000580038387625 */ /* 0x080fe200078e024e */
[----:B------:R-:W-:Y:S01]  /*15a0*/  IADD3 R20, P1, R20, c[0x0][0x168], RZ ;  /* 0x00005a0014147a10 */ /* 0x000fe20007f3e0ff */
[----:B------:R-:W-:Y:S01]  /*15b0*/  CS2R R66, SRZ ;  /* 0x0000000000427805 */ /* 0x000fe2000001ff00 */
[----:B------:R-:W-:Y:S01]  /*15c0*/  IADD3 R19, P2, R19, c[0x0][0x168], RZ ;  /* 0x00005a0013137a10 */ /* 0x000fe20007f5e0ff */
[-C--:B-1----:R-:W-:Y:S01]  /*15d0*/  IMAD.WIDE R52, R73, R78.reuse, c[0x0][0x160] ;  /* 0x0000580049347625 */ /* 0x082fe200078e024e */
[----:B------:R-:W-:Y:S01]  /*15e0*/  IADD3 R100, P4, R20, 0x400, RZ ;  /* 0x0000040014647810 */ /* 0x000fe20007f9e0ff */
[----:B------:R-:W-:Y:S01]  /*15f0*/  CS2R R72, SRZ ;  /* 0x0000000000487805 */ /* 0x000fe2000001ff00 */
[----:B------:R-:W-:Y:S01]  /*1600*/  IADD3 R16, P3, R16, c[0x0][0x168], RZ ;  /* 0x00005a0010107a10 */ /* 0x000fe20007f7e0ff */
[----:B--2---:R-:W-:Y:S01]  /*1610*/  IMAD.WIDE R58, R65, R78, c[0x0][0x160] ;  /* 0x00005800413a7625 */ /* 0x004fe200078e024e */
[----:B------:R1:W-:Y:S01]  /*1620*/  LDGSTS.E.BYPASS.128 [R2+0x1800], [R52.64] ;  /* 0x0180000034027fae */ /* 0x0003e2000b901c48 */
[----:B------:R-:W-:-:S02]  /*1630*/  IADD3.X R99, RZ, c[0x0][0x16c], R99, P4, P1 ;  /* 0x00005b00ff637a10 */ /* 0x000fc400027e2463 */
[----:B------:R-:W-:Y:S01]  /*1640*/  IADD3 R96, P4, R19, 0x400, RZ ;  /* 0x0000040013607810 */ /* 0x000fe20007f9e0ff */
[----:B------:R2:W-:Y:S01]  /*1650*/  LDGSTS.E.BYPASS.128 [R2+0x2000], [R54.64] ;  /* 0x0200000036027fae */ /* 0x0005e2000b901c48 */
[----:B------:R-:W-:Y:S02]  /*1660*/  IADD3 R17, P0, R17, c[0x0][0x168], RZ ;  /* 0x00005a0011117a10 */ /* 0x000fe40007f1e0ff */
[----:B------:R-:W-:Y:S01]  /*1670*/  IADD3 R94, P6, R16, 0x400, RZ ;  /* 0x00000400105e7810 */ /* 0x000fe20007fde0ff */
[----:B------:R3:W-:Y:S01]  /*1680*/  LDGSTS.E.BYPASS.128 [R2+0x2800], [R56.64] ;  /* 0x0280000038027fae */ /* 0x0007e2000b901c48 */
[----:B------:R-:W-:Y:S02]  /*1690*/  IADD3.X R95, RZ, c[0x0][0x16c], R95, P4, P2 ;  /* 0x00005b00ff5f7a10 */ /* 0x000fe400027e445f */
[----:B------:R-:W-:Y:S01]  /*16a0*/  IADD3 R14, P5, R14, c[0x0][0x168], RZ ;  /* 0x00005a000e0e7a10 */ /* 0x000fe20007fbe0ff */
[-C--:B-1----:R-:W-:Y:S01]  /*16b0*/  IMAD.WIDE R52, R64, R78.reuse, c[0x0][0x160] ;  /* 0x0000580040347625 */ /* 0x082fe200078e024e */
[----:B------:R1:W-:Y:S01]  /*16c0*/  LDGSTS.E.BYPASS.128 [R2+0x3000], [R58.64] ;  /* 0x030000003a027fae */ /* 0x0003e2000b901c48 */
[----:B------:R-:W-:Y:S01]  /*16d0*/  IADD3 R92, P4, R17, 0x400, RZ ;  /* 0x00000400115c7810 */ /* 0x000fe20007f9e0ff */
[----:B------:R-:W-:Y:S01]  /*16e0*/  CS2R R64, SRZ ;  /* 0x0000000000407805 */ /* 0x000fe2000001ff00 */
[----:B--2---:R-:W-:Y:S01]  /*16f0*/  IMAD.WIDE R54, R63, R78, c[0x0][0x168] ;  /* 0x00005a003f367625 */ /* 0x004fe200078e024e */
[----:B------:R2:W-:Y:S01]  /*1700*/  LDGSTS.E.BYPASS.128 [R2+0x3800], [R52.64] ;  /* 0x0380000034027fae */ /* 0x0005e2000b901c48 */
[----:B------:R-:W-:-:S02]  /*1710*/  IADD3 R15, P1, R15, c[0x0][0x168], RZ ;  /* 0x00005a000f0f7a10 */ /* 0x000fc40007f3e0ff */
[-C--:B---3--:R-:W-:Y:S01]  /*1720*/  IMAD.WIDE R56, R62, R78.reuse, c[0x0][0x168] ;  /* 0x00005a003e387625 */ /* 0x088fe200078e024e */
[----:B------:R-:W0:Y:S01]  /*1730*/  LDGDEPBAR ;  /* 0x00000000000079af */ /* 0x000e220000000000 */
[----:B------:R-:W-:Y:S01]  /*1740*/  IADD3.X R93, RZ, c[0x0][0x16c], R93, P6, P3 ;  /* 0x00005b00ff5d7a10 */ /* 0x000fe200037e645d */
[----:B------:R-:W-:Y:S01]  /*1750*/  CS2R R62, SRZ ;  /* 0x00000000003e7805 */ /* 0x000fe2000001ff00 */
[----:B------:R-:W-:Y:S01]  /*1760*/  IADD3 R88, P6, R14, 0x400, RZ ;  /* 0x000004000e587810 */ /* 0x000fe20007fde0ff */
[-C--:B-1----:R-:W-:Y:S01]  /*1770*/  IMAD.WIDE R58, R61, R78.reuse, c[0x0][0x168] ;  /* 0x00005a003d3a7625 */ /* 0x082fe200078e024e */
[----:B------:R1:W-:Y:S01]  /*1780*/  LDGSTS.E.BYPASS.128 [R2+0x10000], [R54.64] ;  /* 0x1000000036027fae */ /* 0x0003e2000b901c48 */
[----:B------:R-:W-:Y:S02]  /*1790*/  IADD3.X R91, RZ, c[0x0][0x16c], R91, P4, P0 ;  /* 0x00005b00ff5b7a10 */ /* 0x000fe400027e045b */
[----:B--2---:R-:W-:Y:S01]  /*17a0*/  IMAD.WIDE R52, R11, R78, c[0x0][0x168] ;  /* 0x00005a000b347625 */ /* 0x004fe200078e024e */
[----:B------:R2:W-:Y:S01]  /*17b0*/  LDGSTS.E.BYPASS.128 [R2+0x10800], [R56.64] ;  /* 0x1080000038027fae */ /* 0x0005e2000b901c48 */
[----:B------:R-:W-:-:S02]  /*17c0*/  IADD3 R13, P2, R13, c[0x0][0x168], RZ ;  /* 0x00005a000d0d7a10 */ /* 0x000fc40007f5e0ff */
[-C--:B------:R-:W-:Y:S01]  /*17d0*/  IMAD.WIDE R60, R60, R78.reuse, c[0x0][0x168] ;  /* 0x00005a003c3c7625 */ /* 0x080fe200078e024e */
[----:B------:R3:W-:Y:S01]  /*17e0*/  LDGSTS.E.BYPASS.128 [R2+0x11000], [R58.64] ;  /* 0x110000003a027fae */ /* 0x0007e2000b901c48 */
[----:B------:R-:W-:Y:S02]  /*17f0*/  IADD3 R90, P3, R15, 0x400, RZ ;  /* 0x000004000f5a7810 */ /* 0x000fe40007f7e0ff */
[----:B------:R-:W-:Y:S01]  /*1800*/  IADD3 R12, P0, R12, c[0x0][0x160], RZ ;  /* 0x000058000c0c7a10 */ /* 0x000fe20007f1e0ff */
[-C--:B-1----:R-:W-:Y:S01]  /*1810*/  IMAD.WIDE R54, R7, R78.reuse, c[0x0][0x168] ;  /* 0x00005a0007367625 */ /* 0x082fe200078e024e */
[----:B------:R1:W-:Y:S01]  /*1820*/  LDGSTS.E.BYPASS.128 [R2+0x11800], [R52.64] ;  /* 0x1180000034027fae */ /* 0x0003e2000b901c48 */
[----:B------:R-:W-:Y:S02]  /*1830*/  IADD3.X R87, RZ, c[0x0][0x16c], R87, P6, P5 ;  /* 0x00005b00ff577a10 */ /* 0x000fe400037ea457 */
[----:B--2---:R-:W-:Y:S01]  /*1840*/  IMAD.WIDE R56, R3, R78, c[0x0][0x168] ;  /* 0x00005a0003387625 */ /* 0x004fe200078e024e */
[----:B------:R2:W-:Y:S01]  /*1850*/  LDGSTS.E.BYPASS.128 [R2+0x12000], [R54.64] ;  /* 0x1200000036027fae */ /* 0x0005e2000b901c48 */
[----:B------:R-:W-:-:S02]  /*1860*/  IADD3 R86, P4, R13, 0x400, RZ ;  /* 0x000004000d567810 */ /* 0x000fc40007f9e0ff */
[----:B---3--:R-:W-:Y:S01]  /*1870*/  IMAD.WIDE R58, R0, R78, c[0x0][0x168] ;  /* 0x00005a00003a7625 */ /* 0x008fe200078e024e */
[----:B------:R3:W-:Y:S01]  /*1880*/  LDGSTS.E.BYPASS.128 [R2+0x12800], [R56.64] ;  /* 0x1280000038027fae */ /* 0x0007e2000b901c48 */
[----:B------:R-:W-:Y:S02]  /*1890*/  IADD3.X R89, RZ, c[0x0][0x16c], R89, P3, P1 ;  /* 0x00005b00ff597a10 */ /* 0x000fe40001fe2459 */
[----:B------:R-:W-:Y:S01]  /*18a0*/  IADD3 R84, P6, R12, 0x400, RZ ;  /* 0x000004000c547810 */ /* 0x000fe20007fde0ff */
[----:B------:R4:W-:Y:S01]  /*18b0*/  LDGSTS.E.BYPASS.128 [R2+0x13000], [R58.64] ;  /* 0x130000003a027fae */ /* 0x0009e2000b901c48 */
[----:B------:R-:W-:Y:S01]  /*18c0*/  IADD3 R10, P3, R10, c[0x0][0x160], RZ ;  /* 0x000058000a0a7a10 */ /* 0x000fe20007f7e0ff */
[----:B------:R-:W-:Y:S01]  /*18d0*/  IMAD.MOV.U32 R0, RZ, RZ, 0x3 ;  /* 0x00000003ff007424 */ /* 0x000fe200078e00ff */
[----:B------:R-:W-:Y:S01]  /*18e0*/  IADD3 R9, P1, R9, c[0x0][0x160], RZ ;  /* 0x0000580009097a10 */ /* 0x000fe20007f3e0ff */
[----:B------:R1:W-:Y:S01]  /*18f0*/  LDGSTS.E.BYPASS.128 [R2+0x13800], [R60.64] ;  /* 0x138000003c027fae */ /* 0x0003e2000b901c48 */
[----:B------:R-:W-:Y:S01]  /*1900*/  LOP3.LUT R7, R76, 0x8, RZ, 0xc0, !PT ;  /* 0x000000084c077812 */ /* 0x000fe200078ec0ff */
[----:B------:R-:W-:Y:S01]  /*1910*/  IMAD.MOV.U32 R11, RZ, RZ, RZ ;  /* 0x000000ffff0b7224 */ /* 0x000fe200078e00ff */
[----:B------:R-:W-:Y:S01]  /*1920*/  IADD3.X R85, RZ, c[0x0][0x16c], R85, P4, P2 ;  /* 0x00005b00ff557a10 */ /* 0x000fe200027e4455 */
[----:B------:R-:W0:Y:S01]  /*1930*/  LDGDEPBAR ;  /* 0x00000000000079af */ /* 0x000e220000000000 */
[----:B------:R-:W-:Y:S01]  /*1940*/  IADD3.X R83, RZ, c[0x0][0x164], R83, P6, P0 ;  /* 0x00005900ff537a10 */ /* 0x000fe200037e0453 */
[----:B------:R-:W-:Y:S01]  /*1950*/  IMAD.MOV.U32 R3, RZ, RZ, RZ ;  /* 0x000000ffff037224 */ /* 0x000fe200078e00ff */
[----:B------:R-:W-:Y:S01]  /*1960*/  IADD3 R82, P4, R10, 0x400, RZ ;  /* 0x000004000a527810 */ /* 0x000fe20007f9e0ff */
[----:B------:R-:W-:Y:S01]  /*1970*/  BAR.SYNC.DEFER_BLOCKING 0x0 ;  /* 0x0000000000007b1d */ /* 0x000fe20000010000 */
[----:B------:R-:W-:Y:S01]  /*1980*/  IADD3 R80, P6, R9, 0x400, RZ ;  /* 0x0000040009507810 */ /* 0x000fe20007fde0ff */
[----:B---3--:R-:W-:Y:S01]  /*1990*/  CS2R R56, SRZ ;  /* 0x0000000000387805 */ /* 0x008fe2000001ff00 */
[----:B------:R-:W-:Y:S01]  /*19a0*/  IADD3 R6, P5, R6, c[0x0][0x160], RZ ;  /* 0x0000580006067a10 */ /* 0x000fe20007fbe0ff */
[----:B-1----:R-:W-:Y:S01]  /*19b0*/  CS2R R60, SRZ ;  /* 0x00000000003c7805 */ /* 0x002fe2000001ff00 */
[----:B------:R-:W-:Y:S01]  /*19c0*/  IADD3 R21, P2, R21, c[0x0][0x160], RZ ;  /* 0x0000580015157a10 */ /* 0x000fe20007f5e0ff */
[----:B------:R-:W1:Y:S01]  /*19d0*/  S2R R53, SR_TID.X ;  /* 0x0000000000357919 */ /* 0x000e620000002100 */
[----:B------:R-:W-:Y:S01]  /*19e0*/  IADD3.X R81, RZ, c[0x0][0x164], R81, P4, P3 ;  /* 0x00005900ff517a10 */ /* 0x000fe200027e6451 */
[----:B----4-:R-:W-:Y:S01]  /*19f0*/  CS2R R58, SRZ ;  /* 0x00000000003a7805 */ /* 0x010fe2000001ff00 */
[----:B------:R-:W-:-:S02]  /*1a00*/  IADD3.X R79, RZ, c[0x0][0x164], R79, P6, P1 ;  /* 0x00005900ff4f7a10 */ /* 0x000fc400037e244f */
[----:B------:R-:W-:Y:S02]  /*1a10*/  IADD3 R78, P4, R6, 0x400, RZ ;  /* 0x00000400064e7810 */ /* 0x000fe40007f9e0ff */
[----:B------:R-:W-:Y:S02]  /*1a20*/  IADD3 R76, P6, R21, 0x400, RZ ;  /* 0x00000400154c7810 */ /* 0x000fe40007fde0ff */
[----:B------:R-:W-:Y:S02]  /*1a30*/  IADD3 R14, P0, R68, c[0x0][0x160], RZ ;  /* 0x00005800440e7a10 */ /* 0x000fe40007f1e0ff */
[----:B------:R-:W-:Y:S02]  /*1a40*/  IADD3 R9, P3, R69, c[0x0][0x160], RZ ;  /* 0x0000580045097a10 */ /* 0x000fe40007f7e0ff */
[----:B------:R-:W-:Y:S02]  /*1a50*/  IADD3 R10, P1, R70, c[0x0][0x160], RZ ;  /* 0x00005800460a7a10 */ /* 0x000fe40007f3e0ff */
[----:B------:R-:W-:-:S02]  /*1a60*/  IADD3.X R77, RZ, c[0x0][0x164], R77, P4, P5 ;  /* 0x00005900ff4d7a10 */ /* 0x000fc400027ea44d */
[----:B------:R-:W-:Y:S01]  /*1a70*/  IADD3.X R15, RZ, c[0x0][0x164], R71, P6, P2 ;  /* 0x00005900ff0f7a10 */ /* 0x000fe200037e4447 */
[----:B------:R-:W-:Y:S01]  /*1a80*/  @!PT LDS RZ, [RZ] ;  /* 0x00000000fffff984 */ /* 0x000fe20000000800 */
[----:B------:R-:W-:Y:S01]  /*1a90*/  @!PT LDS RZ, [RZ] ;  /* 0x00000000fffff984 */ /* 0x000fe20000000800 */
[----:B------:R-:W-:Y:S01]  /*1aa0*/  @!PT LDS RZ, [RZ] ;  /* 0x00000000fffff984 */ /* 0x000fe20000000800 */
[----:B------:R3:W-:Y:S01]  /*1ab0*/  LDGSTS.E.BYPASS.128 [R2+0x4000], [R36.64+0x100] ;  /* 0x0400010024027fae */ /* 0x0007e2000b901c48 */
[----:B------:R-:W-:Y:S02]  /*1ac0*/  IADD3 R14, P5, R14, 0x400, RZ ;  /* 0x000004000e0e7810 */ /* 0x000fe40007fbe0ff */
[----:B------:R-:W-:Y:S01]  /*1ad0*/  IADD3 R9, P4, R9, 0x400, RZ ;  /* 0x0000040009097810 */ /* 0x000fe20007f9e0ff */
[----:B------:R4:W-:Y:S01]  /*1ae0*/  LDGSTS.E.BYPASS.128 [R2+0x4800], [R38.64+0x100] ;  /* 0x0480010026027fae */ /* 0x0009e2000b901c48 */
[----:B------:R-:W-:Y:S02]  /*1af0*/  IADD3 R10, P2, R10, 0x400, RZ ;  /* 0x000004000a0a7810 */ /* 0x000fe40007f5e0ff */
[--C-:B-1----:R-:W-:Y:S01]  /*1b00*/  LOP3.LUT R7, R7, 0x7, R53.reuse, 0xf8, !PT ;  /* 0x0000000707077812 */ /* 0x102fe200078ef835 */
[----:B------:R2:W-:Y:S01]  /*1b10*/  LDGSTS.E.BYPASS.128 [R2+0x5000], [R40.64+0x100] ;  /* 0x0500010028027fae */ /* 0x0005e2000b901c48 */
[----:B------:R-:W-:-:S02]  /*1b20*/  LOP3.LUT R8, R8, 0x18, R53, 0x78, !PT ;  /* 0x0000001808087812 */ /* 0x000fc400078e7835 */
[----:B------:R-:W-:Y:S01]  /*1b30*/  LOP3.LUT R102, R102, 0x18, R53, 0x78, !PT ;  /* 0x0000001866667812 */ /* 0x000fe200078e7835 */
[----:B------:R2:W-:Y:S01]  /*1b40*/  LDGSTS.E.BYPASS.128 [R2+0x5800], [R42.64+0x100] ;  /* 0x058001002a027fae */ /* 0x0005e2000b901c48 */
[----:B------:R-:W-:Y:S01]  /*1b50*/  IMAD.SHL.U32 R120, R7, 0x80, RZ ;  /* 0x0000008007787824 */ /* 0x000fe200078e00ff */
[----:B------:R-:W-:Y:S02]  /*1b60*/  IADD3.X R12, RZ, c[0x0][0x164], R123, P5, P0 ;  /* 0x00005900ff0c7a10 */ /* 0x000fe40002fe047b */
[----:B------:R1:W-:Y:S01]  /*1b70*/  LDGSTS.E.BYPASS.128 [R2+0x6000], [R44.64+0x100] ;  /* 0x060001002c027fae */ /* 0x0003e2000b901c48 */
[----:B------:R-:W-:Y:S02]  /*1b80*/  IADD3.X R13, RZ, c[0x0][0x164], R124, P4, P3 ;  /* 0x00005900ff0d7a10 */ /* 0x000fe400027e647c */
[----:B------:R-:W-:Y:S01]  /*1b90*/  LOP3.LUT R6, R120, R8, RZ, 0xfc, !PT ;  /* 0x0000000878067212 */ /* 0x000fe200078efcff */
[----:B------:R1:W-:Y:S01]  /*1ba0*/  LDGSTS.E.BYPASS.128 [R2+0x6800], [R46.64+0x100] ;  /* 0x068001002e027fae */ /* 0x0003e2000b901c48 */
[----:B------:R-:W-:-:S03]  /*1bb0*/  IADD3.X R6, RZ, c[0x0][0x164], R125, P2, P1 ;  /* 0x00005900ff067a10 */ /* 0x000fc600017e247d */
[----:B------:R1:W-:Y:S04]  /*1bc0*/  LDGSTS.E.BYPASS.128 [R2+0x7000], [R48.64+0x100] ;  /* 0x0700010030027fae */ /* 0x0003e8000b901c48 */
[----:B------:R1:W-:Y:S04]  /*1bd0*/  LDGSTS.E.BYPASS.128 [R2+0x7800], [R50.64+0x100] ;  /* 0x0780010032027fae */ /* 0x0003e8000b901c48 */
[----:B------:R-:W0:Y:S04]  /*1be0*/  LDGDEPBAR ;  /* 0x00000000000079af */ /* 0x000e280000000000 */
[----:B------:R1:W-:Y:S04]  /*1bf0*/  LDGSTS.E.BYPASS.128 [R2+0x14000], [R4.64+0x100] ;  /* 0x1400010004027fae */ /* 0x0003e8000b901c48 */
[----:B------:R2:W-:Y:S04]  /*1c00*/  LDGSTS.E.BYPASS.128 [R2+0x14800], [R22.64+0x100] ;  /* 0x1480010016027fae */ /* 0x0005e8000b901c48 */
[----:B------:R2:W-:Y:S04]  /*1c10*/  LDGSTS.E.BYPASS.128 [R2+0x15000], [R24.64+0x100] ;  /* 0x1500010018027fae */ /* 0x0005e8000b901c48 */
[----:B------:R2:W-:Y:S04]  /*1c20*/  LDGSTS.E.BYPASS.128 [R2+0x15800], [R26.64+0x100] ;  /* 0x158001001a027fae */ /* 0x0005e8000b901c48 */
[----:B------:R2:W-:Y:S04]  /*1c30*/  LDGSTS.E.BYPASS.128 [R2+0x16000], [R28.64+0x100] ;  /* 0x160001001c027fae */ /* 0x0005e8000b901c48 */
[----:B------:R2:W-:Y:S04]  /*1c40*/  LDGSTS.E.BYPASS.128 [R2+0x16800], [R30.64+0x100] ;  /* 0x168001001e027fae */ /* 0x0005e8000b901c48 */
[----:B------:R1:W-:Y:S04]  /*1c50*/  LDGSTS.E.BYPASS.128 [R2+0x17000], [R32.64+0x100] ;  /* 0x1700010020027fae */ /* 0x0003e8000b901c48 */
[----:B------:R1:W-:Y:S04]  /*1c60*/  LDGSTS.E.BYPASS.128 [R2+0x17800], [R34.64+0x100] ;  /* 0x1780010022027fae */ /* 0x0003e8000b901c48 */
[----:B------:R-:W0:Y:S04]  /*1c70*/  LDGDEPBAR ;  /* 0x00000000000079af */ /* 0x000e280000000000 */
[----:B------:R-:W-:Y:S06]  /*1c80*/  BAR.SYNC.DEFER_BLOCKING 0x0 ;  /* 0x0000000000007b1d */ /* 0x000fec0000010000 */
[----:B------:R-:W-:Y:S01]  /*1c90*/  @!PT LDS RZ, [RZ] ;  /* 0x00000000fffff984 */ /* 0x000fe20000000800 */
[----:B------:R-:W-:Y:S01]  /*1ca0*/  @!PT LDS RZ, [RZ] ;  /* 0x00000000fffff984 */ /* 0x000fe20000000800 */
[----:B------:R-:W-:Y:S01]  /*1cb0*/  @!PT LDS RZ, [RZ] ;  /* 0x00000000fffff984 */ /* 0x000fe20000000800 */
        /* <DEDUP_REMOVED lines=25> */
[----:B------:R2:W-:Y:S01]  /*1e50*/  LDGSTS.E.BYPASS.128 [R2+0xd800], [R42.64+0x300] ;  /* 0x0d8003002a027fae */ /* 0x0005e2000b901c48 */
[----:B---3--:R-:W-:-:S03]  /*1e60*/  CS2R R36, SRZ ;  /* 0x0000000000247805 */ /* 0x008fc6000001ff00 */
[----:B------:R1:W-:Y:S01]  /*1e70*/  LDGSTS.E.BYPASS.128 [R2+0xe000], [R44.64+0x300] ;  /* 0x0e0003002c027fae */ /* 0x0003e2000b901c48 */
[----:B----4-:R-:W-:-:S03]  /*1e80*/  CS2R R38, SRZ ;  /* 0x0000000000267805 */ /* 0x010fc6000001ff00 */
[----:B------:R3:W-:Y:S04]  /*1e90*/  LDGSTS.E.BYPASS.128 [R2+0xe800], [R46.64+0x300] ;  /* 0x0e8003002e027fae */ /* 0x0007e8000b901c48 */
[----:B------:R4:W-:Y:S04]  /*1ea0*/  LDGSTS.E.BYPASS.128 [R2+0xf000], [R48.64+0x300] ;  /* 0x0f00030030027fae */ /* 0x0009e8000b901c48 */
[----:B------:R2:W-:Y:S01]  /*1eb0*/  LDGSTS.E.BYPASS.128 [R2+0xf800], [R50.64+0x300] ;  /* 0x0f80030032027fae */ /* 0x0005e2000b901c48 */
[----:B-1----:R-:W-:-:S03]  /*1ec0*/  CS2R R44, SRZ ;  /* 0x00000000002c7805 */ /* 0x002fc6000001ff00 */
[----:B------:R-:W0:Y:S01]  /*1ed0*/  LDGDEPBAR ;  /* 0x00000000000079af */ /* 0x000e220000000000 */
[----:B---3--:R-:W-:-:S03]  /*1ee0*/  CS2R R46, SRZ ;  /* 0x00000000002e7805 */ /* 0x008fc6000001ff00 */
[----:B------:R1:W-:Y:S01]  /*1ef0*/  LDGSTS.E.BYPASS.128 [R2+0x1c000], [R4.64+0x300] ;  /* 0x1c00030004027fae */ /* 0x0003e2000b901c48 */
[----:B----4-:R-:W-:-:S03]  /*1f00*/  CS2R R48, SRZ ;  /* 0x0000000000307805 */ /* 0x010fc6000001ff00 */
[----:B------:R3:W-:Y:S01]  /*1f10*/  LDGSTS.E.BYPASS.128 [R2+0x1c800], [R22.64+0x300] ;  /* 0x1c80030016027fae */ /* 0x0007e2000b901c48 */
[----:B--2---:R-:W-:-:S03]  /*1f20*/  CS2R R50, SRZ ;  /* 0x0000000000327805 */ /* 0x004fc6000001ff00 */
[----:B------:R3:W-:Y:S04]  /*1f30*/  LDGSTS.E.BYPASS.128 [R2+0x1d000], [R24.64+0x300] ;  /* 0x1d00030018027fae */ /* 0x0007e8000b901c48 */
[----:B------:R3:W-:Y:S01]  /*1f40*/  LDGSTS.E.BYPASS.128 [R2+0x1d800], [R26.64+0x300] ;  /* 0x1d8003001a027fae */ /* 0x0007e2000b901c48 */
[----:B-1----:R-:W-:-:S03]  /*1f50*/  CS2R R4, SRZ ;  /* 0x0000000000047805 */ /* 0x002fc6000001ff00 */
[----:B------:R3:W-:Y:S04]  /*1f60*/  LDGSTS.E.BYPASS.128 [R2+0x1e000], [R28.64+0x300] ;  /* 0x1e0003001c027fae */ /* 0x0007e8000b901c48 */
[----:B------:R3:W-:Y:S04]  /*1f70*/  LDGSTS.E.BYPASS.128 [R2+0x1e800], [R30.64+0x300] ;  /* 0x1e8003001e027fae */ /* 0x0007e8000b901c48 */
[----:B------:R1:W-:Y:S04]  /*1f80*/  LDGSTS.E.BYPASS.128 [R2+0x1f000], [R32.64+0x300] ;  /* 0x1f00030020027fae */ /* 0x0003e8000b901c48 */
[----:B------:R2:W-:Y:S04]  /*1f90*/  LDGSTS.E.BYPASS.128 [R2+0x1f800], [R34.64+0x300] ;  /* 0x1f80030022027fae */ /* 0x0005e8000b901c48 */
[----:B------:R-:W0:Y:S01]  /*1fa0*/  LDGDEPBAR ;  /* 0x00000000000079af */ /* 0x000e220000000000 */
[----:B-1----:R-:W-:Y:S01]  /*1fb0*/  CS2R R32, SRZ ;  /* 0x0000000000207805 */ /* 0x002fe2000001ff00 */
[----:B--23--:R-:W-:-:S02]  /*1fc0*/  CS2R R34, SRZ ;  /* 0x0000000000227805 */ /* 0x00cfc4000001ff00 */
.L_x_0:
[----:B------:R-:W-:-:S04]  /*1fd0*/  DEPBAR.LE SB0, 0x6 ;  /* 0x000081800000791a */ /* 0x000fc80000000000 */
[----:B------:R-:W-:Y:S01]  /*1fe0*/  UIADD3 UR4, UR4, 0x1, URZ ;  /* 0x0000000104047890 */ /* 0x000fe2000fffe03f */
[----:B------:R-:W-:Y:S01]  /*1ff0*/  LOP3.LUT R17, R120, R8, RZ, 0xfc, !PT ;  /* 0x0000000878117212 */ /* 0x000fe200078efcff */
[----:B------:R-:W-:Y:S01]  /*2000*/  IMAD.IADD R52, R8, 0x1, R120 ;  /* 0x0000000108347824 */ /* 0x000fe200078e0278 */
[----:B------:R-:W-:Y:S01]  /*2010*/  IADD3 R0, R0, 0x1, RZ ;  /* 0x0000000100007810 */ /* 0x000fe20007ffe0ff */
[----:B------:R-:W-:Y:S01]  /*2020*/  UISETP.GE.AND UP0, UPT, UR4, 0x4, UPT ;  /* 0x000000040400788c */ /* 0x000fe2000bf06270 */
[----:B------:R-:W-:Y:S01]  /*2030*/  BAR.SYNC.DEFER_BLOCKING 0x0 ;  /* 0x0000000000007b1d */ /* 0x000fe20000010000 */
[----:B------:R-:W-:Y:S02]  /*2040*/  ISETP.GE.U32.AND P0, PT, R4, 0x14, PT ;  /* 0x000000140400780c */ /* 0x000fe40003f06070 */
[----:B------:R-:W-:Y:S01]  /*2050*/  USEL UR4, UR4, URZ, !UP0 ;  /* 0x0000003f04047287 */ /* 0x000fe2000c000000 */
[C---:B------:R-:W-:Y:S02]  /*2060*/  ISETP.GE.AND P1, PT, R0.reuse, 0x4, PT ;  /* 0x000000040000780c */ /* 0x040fe40003f26270 */
[----:B------:R-:W-:Y:S01]  /*2070*/  ISETP.GE.U32.AND.EX P0, PT, R5, RZ, PT, P0 ;  /* 0x000000ff0500720c */ /* 0x000fe20003f06100 */
[----:B------:R-:W-:Y:S01]  /*2080*/  USHF.L.U32 UR5, UR4, 0xe, URZ ;  /* 0x0000000e04057899 */ /* 0x000fe2000800063f */
[----:B------:R-:W-:-:S03]  /*2090*/  SEL R0, R0, RZ, !P1 ;  /* 0x000000ff00007207 */ /* 0x000fc60004800000 */
[----:B------:R-:W-:Y:S02]  /*20a0*/  UIADD3 UR6, UR5, 0x10000, URZ ;  /* 0x0001000005067890 */ /* 0x000fe4000fffe03f */
[----:B------:R-:W-:Y:S02]  /*20b0*/  LEA R40, R17, UR5, 0x1 ;  /* 0x0000000511287c11 */ /* 0x000fe4000f8e08ff */
[----:B------:R-:W-:Y:S02]  /*20c0*/  LEA R20, R111, UR5, 0x1 ;  /* 0x000000056f147c11 */ /* 0x000fe4000f8e08ff */
[----:B------:R-:W-:Y:S02]  /*20d0*/  LEA R16, R119, UR5, 0x1 ;  /* 0x0000000577107c11 */ /* 0x000fe4000f8e08ff */
[----:B------:R-:W-:Y:S02]  /*20e0*/  LEA R52, R52, UR5, 0x1 ;  /* 0x0000000534347c11 */ /* 0x000fe4000f8e08ff */
[----:B------:R-:W-:-:S02]  /*20f0*/  LEA R68, R110, UR5, 0x1 ;  /* 0x000000056e447c11 */ /* 0x000fc4000f8e08ff */
[----:B------:R-:W-:Y:S01]  /*2100*/  LEA R53, R116, UR5, 0x1 ;  /* 0x0000000574357c11 */ /* 0x000fe2000f8e08ff */
[----:B------:R-:W-:Y:S04]  /*2110*/  LDSM.16.M88.4 R40, [R40+0x10000] ;  /* 0x010000002828783b */ /* 0x000fe80000000200 */
[----:B------:R-:W1:Y:S04]  /*2120*/  LDSM.16.M88.4 R20, [R20] ;  /* 0x000000001414783b */ /* 0x000e680000000200 */
[----:B------:R-:W2:Y:S04]  /*2130*/  LDSM.16.M88.4 R16, [R16] ;  /* 0x000000001010783b */ /* 0x000ea80000000200 */
[----:B------:R-:W3:Y:S04]  /*2140*/  LDSM.16.M88.4 R28, [R52+0x11000] ;  /* 0x01100000341c783b */ /* 0x000ee80000000200 */
[----:B------:R-:W-:Y:S01]  /*2150*/  LDSM.16.M88.4 R68, [R68] ;  /* 0x000000004444783b */ /* 0x000fe20000000200 */
[-C--:B-1----:R-:W-:Y:S07]  /*2160*/  HMMA.16816.F32.BF16 R24, R20, R40.reuse, R36 ;  /* 0x000000281418723c */ /* 0x082fee0000041824 */
[----:B------:R-:W-:Y:S01]  /*2170*/  LEA R36, R118, UR5, 0x1 ;  /* 0x0000000576247c11 */ /* 0x000fe2000f8e08ff */
[C---:B--2---:R-:W-:Y:S05]  /*2180*/  HMMA.16816.F32.BF16 R64, R16.reuse, R40, R64 ;  /* 0x000000281040723c */ /* 0x044fea0000041840 */
[----:B------:R-:W1:Y:S03]  /*2190*/  LDSM.16.M88.4 R36, [R36] ;  /* 0x000000002424783b */ /* 0x000e660000000200 */
[-C--:B---3--:R-:W-:Y:S08]  /*21a0*/  HMMA.16816.F32.BF16 R60, R16, R28.reuse, R60 ;  /* 0x0000001c103c723c */ /* 0x088ff0000004183c */
[----:B------:R-:W-:Y:S08]  /*21b0*/  HMMA.16816.F32.BF16 R44, R20, R28, R44 ;  /* 0x0000001c142c723c */ /* 0x000ff0000004182c */
[-C--:B-1----:R-:W-:Y:S08]  /*21c0*/  HMMA.16816.F32.BF16 R64, R36, R42.reuse, R64 ;  /* 0x0000002a2440723c */ /* 0x082ff00000041840 */
[----:B------:R-:W-:Y:S01]  /*21d0*/  HMMA.16816.F32.BF16 R40, R68, R42, R24 ;  /* 0x0000002a4428723c */ /* 0x000fe20000041818 */
[----:B------:R-:W1:Y:S07]  /*21e0*/  LDSM.16.M88.4 R24, [R52+0x12000] ;  /* 0x012000003418783b */ /* 0x000e6e0000000200 */
[-C--:B------:R-:W-:Y:S08]  /*21f0*/  HMMA.16816.F32.BF16 R60, R36, R30.reuse, R60 ;  /* 0x0000001e243c723c */ /* 0x080ff0000004183c */
[----:B------:R-:W-:Y:S01]  /*2200*/  HMMA.16816.F32.BF16 R28, R68, R30, R44 ;  /* 0x0000001e441c723c */ /* 0x000fe2000004182c */
[----:B------:R-:W2:Y:S07]  /*2210*/  LDSM.16.M88.4 R44, [R52+0x13000] ;  /* 0x01300000342c783b */ /* 0x000eae0000000200 */
[-C--:B-1----:R-:W-:Y:S08]  /*2220*/  HMMA.16816.F32.BF16 R56, R16, R24.reuse, R56 ;  /* 0x000000181038723c */ /* 0x082ff00000041838 */
[----:B------:R-:W-:Y:S08]  /*2230*/  HMMA.16816.F32.BF16 R48, R20, R24, R48 ;  /* 0x000000181430723c */ /* 0x000ff00000041830 */
[-C--:B--2---:R-:W-:Y:S07]  /*2240*/  HMMA.16816.F32.BF16 R32, R16, R44.reuse, R32 ;  /* 0x0000002c1020723c */ /* 0x084fee0000041820 */
[----:B------:R-:W-:Y:S01]  /*2250*/  LEA R18, R103, UR6, 0x1 ;  /* 0x0000000667127c11 */ /* 0x000fe2000f8e08ff */
[----:B------:R-:W-:Y:S01]  /*2260*/  HMMA.16816.F32.BF16 R72, R20, R44, R72 ;  /* 0x0000002c1448723c */ /* 0x000fe20000041848 */
[----:B------:R-:W-:-:S03]  /*2270*/  LEA R16, R117, UR5, 0x1 ;  /* 0x0000000575107c11 */ /* 0x000fc6000f8e08ff */
[----:B------:R-:W-:-:S03]  /*2280*/  IMAD R52, R7, 0x100, R18 ;  /* 0x0000010007347824 */ /* 0x000fc600078e0212 */
[----:B------:R-:W-:Y:S01]  /*2290*/  LDSM.16.M88.4 R16, [R16] ;  /* 0x000000001010783b */ /* 0x000fe20000000200 */
[----:B------:R-:W-:Y:S01]  /*22a0*/  HMMA.16816.F32.BF16 R56, R36, R26, R56 ;  /* 0x0000001a2438723c */ /* 0x000fe20000041838 */
[----:B------:R-:W-:-:S06]  /*22b0*/  LEA R20, R109, UR5, 0x1 ;  /* 0x000000056d147c11 */ /* 0x000fcc000f8e08ff */
[----:B------:R-:W-:Y:S01]  /*22c0*/  LDSM.16.M88.4 R20, [R20] ;  /* 0x000000001414783b */ /* 0x000fe20000000200 */
[----:B------:R-:W-:Y:S03]  /*22d0*/  HMMA.16816.F32.BF16 R24, R68, R26, R48 ;  /* 0x0000001a4418723c */ /* 0x000fe60000041830 */
[----:B------:R-:W1:Y:S05]  /*22e0*/  LDSM.16.M88.4 R48, [R52+0x2000] ;  /* 0x002000003430783b */ /* 0x000e6a0000000200 */
[-C--:B------:R-:W-:Y:S01]  /*22f0*/  HMMA.16816.F32.BF16 R32, R36, R46.reuse, R32 ;  /* 0x0000002e2420723c */ /* 0x080fe20000041820 */
[----:B------:R-:W2:Y:S07]  /*2300*/  LDSM.16.M88.4 R36, [R52] ;  /* 0x000000003424783b */ /* 0x000eae0000000200 */
[----:B------:R-:W-:Y:S01]  /*2310*/  HMMA.16816.F32.BF16 R68, R68, R46, R72 ;  /* 0x0000002e4444723c */ /* 0x000fe20000041848 */
[----:B------:R-:W3:Y:S04]  /*2320*/  LDSM.16.M88.4 R44, [R52+0x1000] ;  /* 0x00100000342c783b */ /* 0x000ee80000000200 */
[----:B------:R-:W4:Y:S04]  /*2330*/  LDSM.16.M88.4 R72, [R52+0x3000] ;  /* 0x003000003448783b */ /* 0x000f280000000200 */
[----:B------:R-:W4:Y:S01]  /*2340*/  LDSM.16.M88.4 R52, [R53] ;  /* 0x000000003534783b */ /* 0x000f220000000200 */
[C---:B-1----:R-:W-:Y:S08]  /*2350*/  HMMA.16816.F32.BF16 R56, R16.reuse, R48, R56 ;  /* 0x000000301038723c */ /* 0x042ff00000041838 */
[C---:B--2---:R-:W-:Y:S08]  /*2360*/  HMMA.16816.F32.BF16 R64, R16.reuse, R36, R64 ;  /* 0x000000241040723c */ /* 0x044ff00000041840 */
[C---:B---3--:R-:W-:Y:S08]  /*2370*/  HMMA.16816.F32.BF16 R60, R16.reuse, R44, R60 ;  /* 0x0000002c103c723c */ /* 0x048ff0000004183c */
[----:B----4-:R-:W-:Y:S07]  /*2380*/  HMMA.16816.F32.BF16 R32, R16, R72, R32 ;  /* 0x000000481020723c */ /* 0x010fee0000041820 */
[----:B------:R-:W-:Y:S01]  /*2390*/  LEA R16, R108, UR5, 0x1 ;  /* 0x000000056c107c11 */ /* 0x000fe2000f8e08ff */
[C---:B------:R-:W-:Y:S05]  /*23a0*/  HMMA.16816.F32.BF16 R40, R20.reuse, R36, R40 ;  /* 0x000000241428723c */ /* 0x040fea0000041828 */
[----:B------:R-:W1:Y:S03]  /*23b0*/  LDSM.16.M88.4 R16, [R16] ;  /* 0x000000001010783b */ /* 0x000e660000000200 */
[C---:B------:R-:W-:Y:S08]  /*23c0*/  HMMA.16816.F32.BF16 R28, R20.reuse, R44, R28 ;  /* 0x0000002c141c723c */ /* 0x040ff0000004181c */
[C---:B------:R-:W-:Y:S08]  /*23d0*/  HMMA.16816.F32.BF16 R24, R20.reuse, R48, R24 ;  /* 0x000000301418723c */ /* 0x040ff00000041818 */
[----:B------:R-:W-:Y:S07]  /*23e0*/  HMMA.16816.F32.BF16 R20, R20, R72, R68 ;  /* 0x000000481414723c */ /* 0x000fee0000041844 */
[----:B------:R-:W-:Y:S01]  /*23f0*/  LEA R68, R107, UR5, 0x1 ;  /* 0x000000056b447c11 */ /* 0x000fe2000f8e08ff */
[C---:B------:R-:W-:Y:S05]  /*2400*/  HMMA.16816.F32.BF16 R64, R52.reuse, R38, R64 ;  /* 0x000000263440723c */ /* 0x040fea0000041840 */
[----:B------:R-:W-:Y:S03]  /*2410*/  LDSM.16.M88.4 R68, [R68] ;  /* 0x000000004444783b */ /* 0x000fe60000000200 */
[C---:B------:R-:W-:Y:S08]  /*2420*/  HMMA.16816.F32.BF16 R60, R52.reuse, R46, R60 ;  /* 0x0000002e343c723c */ /* 0x040ff0000004183c */
[C---:B------:R-:W-:Y:S08]  /*2430*/  HMMA.16816.F32.BF16 R56, R52.reuse, R50, R56 ;  /* 0x000000323438723c */ /* 0x040ff00000041838 */
[----:B------:R-:W-:Y:S07]  /*2440*/  HMMA.16816.F32.BF16 R32, R52, R74, R32 ;  /* 0x0000004a3420723c */ /* 0x000fee0000041820 */
[----:B------:R-:W-:Y:S01]  /*2450*/  LEA R52, R102, UR6, 0x1 ;  /* 0x0000000666347c11 */ /* 0x000fe2000f8e08ff */
[----:B-1----:R-:W-:Y:S01]  /*2460*/  HMMA.16816.F32.BF16 R36, R16, R38, R40 ;  /* 0x000000261024723c */ /* 0x002fe20000041828 */
[----:B------:R-:W-:-:S03]  /*2470*/  LEA R53, R114, UR5, 0x1 ;  /* 0x0000000572357c11 */ /* 0x000fc6000f8e08ff */
[----:B------:R-:W-:-:S03]  /*2480*/  IMAD R52, R7, 0x100, R52 ;  /* 0x0000010007347824 */ /* 0x000fc600078e0234 */
[----:B------:R-:W-:Y:S01]  /*2490*/  LEA R40, R115, UR5, 0x1 ;  /* 0x0000000573287c11 */ /* 0x000fe2000f8e08ff */
[C---:B------:R-:W-:Y:S01]  /*24a0*/  HMMA.16816.F32.BF16 R44, R16.reuse, R46, R28 ;  /* 0x0000002e102c723c */ /* 0x040fe2000004181c */
[----:B------:R-:W1:Y:S04]  /*24b0*/  LDSM.16.M88.4 R28, [R52] ;  /* 0x00000000341c783b */ /* 0x000e680000000200 */
[----:B------:R-:W2:Y:S03]  /*24c0*/  LDSM.16.M88.4 R40, [R40] ;  /* 0x000000002828783b */ /* 0x000ea60000000200 */
[C---:B------:R-:W-:Y:S01]  /*24d0*/  HMMA.16816.F32.BF16 R48, R16.reuse, R50, R24 ;  /* 0x000000321030723c */ /* 0x040fe20000041818 */
[----:B------:R-:W3:Y:S07]  /*24e0*/  LDSM.16.M88.4 R24, [R52+0x1000] ;  /* 0x001000003418783b */ /* 0x000eee0000000200 */
[----:B------:R-:W-:Y:S01]  /*24f0*/  HMMA.16816.F32.BF16 R72, R16, R74, R20 ;  /* 0x0000004a1048723c */ /* 0x000fe20000041814 */
[----:B------:R-:W4:Y:S04]  /*2500*/  LDSM.16.M88.4 R20, [R52+0x2000] ;  /* 0x002000003414783b */ /* 0x000f280000000200 */
[----:B------:R-:W4:Y:S04]  /*2510*/  LDSM.16.M88.4 R16, [R52+0x3000] ;  /* 0x003000003410783b */ /* 0x000f280000000200 */
[----:B------:R-:W4:Y:S01]  /*2520*/  LDSM.16.M88.4 R52, [R53] ;  /* 0x000000003534783b */ /* 0x000f220000000200 */
[-C--:B-1----:R-:W-:Y:S08]  /*2530*/  HMMA.16816.F32.BF16 R36, R68, R28.reuse, R36 ;  /* 0x0000001c4424723c */ /* 0x082ff00000041824 */
[C---:B--2---:R-:W-:Y:S07]  /*2540*/  HMMA.16816.F32.BF16 R64, R40.reuse, R28, R64 ;  /* 0x0000001c2840723c */ /* 0x044fee0000041840 */
[----:B------:R-:W-:Y:S01]  /*2550*/  LEA R28, R105, UR5, 0x1 ;  /* 0x00000005691c7c11 */ /* 0x000fe2000f8e08ff */
[C---:B---3--:R-:W-:Y:S08]  /*2560*/  HMMA.16816.F32.BF16 R60, R40.reuse, R24, R60 ;  /* 0x00000018283c723c */ /* 0x048ff0000004183c */
[C---:B----4-:R-:W-:Y:S08]  /*2570*/  HMMA.16816.F32.BF16 R56, R40.reuse, R20, R56 ;  /* 0x000000142838723c */ /* 0x050ff00000041838 */
[----:B------:R-:W-:Y:S07]  /*2580*/  HMMA.16816.F32.BF16 R32, R40, R16, R32 ;  /* 0x000000102820723c */ /* 0x000fee0000041820 */
[----:B------:R-:W-:Y:S01]  /*2590*/  LEA R40, R106, UR5, 0x1 ;  /* 0x000000056a287c11 */ /* 0x000fe2000f8e08ff */
[C---:B------:R-:W-:Y:S05]  /*25a0*/  HMMA.16816.F32.BF16 R44, R68.reuse, R24, R44 ;  /* 0x00000018442c723c */ /* 0x040fea000004182c */
[----:B------:R-:W1:Y:S03]  /*25b0*/  LDSM.16.M88.4 R40, [R40] ;  /* 0x000000002828783b */ /* 0x000e660000000200 */
[C---:B------:R-:W-:Y:S07]  /*25c0*/  HMMA.16816.F32.BF16 R48, R68.reuse, R20, R48 ;  /* 0x000000144430723c */ /* 0x040fee0000041830 */
[----:B------:R-:W-:Y:S01]  /*25d0*/  LEA R20, R101, UR6, 0x1 ;  /* 0x0000000665147c11 */ /* 0x000fe2000f8e08ff */
[----:B------:R-:W-:Y:S04]  /*25e0*/  HMMA.16816.F32.BF16 R72, R68, R16, R72 ;  /* 0x000000104448723c */ /* 0x000fe80000041848 */
[----:B------:R-:W-:-:S03]  /*25f0*/  IMAD R20, R7, 0x100, R20 ;  /* 0x0000010007147824 */ /* 0x000fc600078e0214 */
[----:B------:R-:W-:Y:S01]  /*2600*/  LEA R68, R104, UR5, 0x1 ;  /* 0x0000000568447c11 */ /* 0x000fe2000f8e08ff */
[C---:B------:R-:W-:Y:S05]  /*2610*/  HMMA.16816.F32.BF16 R64, R52.reuse, R30, R64 ;  /* 0x0000001e3440723c */ /* 0x040fea0000041840 */
[----:B------:R-:W-:Y:S03]  /*2620*/  LDSM.16.M88.4 R68, [R68] ;  /* 0x000000004444783b */ /* 0x000fe60000000200 */
[C---:B------:R-:W-:Y:S08]  /*2630*/  HMMA.16816.F32.BF16 R60, R52.reuse, R26, R60 ;  /* 0x0000001a343c723c */ /* 0x040ff0000004183c */
[C---:B------:R-:W-:Y:S08]  /*2640*/  HMMA.16816.F32.BF16 R56, R52.reuse, R22, R56 ;  /* 0x000000163438723c */ /* 0x040ff00000041838 */
[----:B------:R-:W-:Y:S07]  /*2650*/  HMMA.16816.F32.BF16 R32, R52, R18, R32 ;  /* 0x000000123420723c */ /* 0x000fee0000041820 */
[----:B------:R-:W-:Y:S01]  /*2660*/  LEA R52, R113, UR5, 0x1 ;  /* 0x0000000571347c11 */ /* 0x000fe2000f8e08ff */
[C---:B-1----:R-:W-:Y:S01]  /*2670*/  HMMA.16816.F32.BF16 R36, R40.reuse, R30, R36 ;  /* 0x0000001e2824723c */ /* 0x042fe20000041824 */
[----:B------:R-:W-:Y:S04]  /*2680*/  LDSM.16.M88.4 R28, [R28] ;  /* 0x000000001c1c783b */ /* 0x000fe80000000200 */
[----:B------:R-:W-:Y:S03]  /*2690*/  LDSM.16.M88.4 R52, [R52] ;  /* 0x000000003434783b */ /* 0x000fe60000000200 */
[C---:B------:R-:W-:Y:S01]  /*26a0*/  HMMA.16816.F32.BF16 R44, R40.reuse, R26, R44 ;  /* 0x0000001a282c723c */ /* 0x040fe2000004182c */
[----:B------:R-:W1:Y:S07]  /*26b0*/  LDSM.16.M88.4 R24, [R20] ;  /* 0x000000001418783b */ /* 0x000e6e0000000200 */
[C---:B------:R-:W-:Y:S08]  /*26c0*/  HMMA.16816.F32.BF16 R48, R40.reuse, R22, R48 ;  /* 0x000000162830723c */ /* 0x040ff00000041830 */
[----:B------:R-:W-:Y:S01]  /*26d0*/  HMMA.16816.F32.BF16 R72, R40, R18, R72 ;  /* 0x000000122848723c */ /* 0x000fe20000041848 */
[----:B------:R-:W2:Y:S04]  /*26e0*/  LDSM.16.M88.4 R16, [R20+0x1000] ;  /* 0x001000001410783b */ /* 0x000ea80000000200 */
[----:B------:R-:W3:Y:S04]  /*26f0*/  LDSM.16.M88.4 R40, [R20+0x2000] ;  /* 0x002000001428783b */ /* 0x000ee80000000200 */
[----:B------:R-:W4:Y:S01]  /*2700*/  LDSM.16.M88.4 R20, [R20+0x3000] ;  /* 0x003000001414783b */ /* 0x000f220000000200 */
[-C--:B-1----:R-:W-:Y:S08]  /*2710*/  HMMA.16816.F32.BF16 R64, R52, R24.reuse, R64 ;  /* 0x000000183440723c */ /* 0x082ff00000041840 */
[----:B------:R-:W-:Y:S07]  /*2720*/  HMMA.16816.F32.BF16 R36, R28, R24, R36 ;  /* 0x000000181c24723c */ /* 0x000fee0000041824 */
[----:B------:R-:W-:Y:S01]  /*2730*/  IMAD R24, R0, 0x4000, R2 ;  /* 0x0000400000187824 */ /* 0x000fe200078e0202 */
[C---:B--2---:R-:W-:Y:S08]  /*2740*/  HMMA.16816.F32.BF16 R60, R52.reuse, R16, R60 ;  /* 0x00000010343c723c */ /* 0x044ff0000004183c */
[C---:B---3--:R-:W-:Y:S08]  /*2750*/  HMMA.16816.F32.BF16 R56, R52.reuse, R40, R56 ;  /* 0x000000283438723c */ /* 0x048ff00000041838 */
[----:B----4-:R-:W-:Y:S07]  /*2760*/  HMMA.16816.F32.BF16 R32, R52, R20, R32 ;  /* 0x000000143420723c */ /* 0x010fee0000041820 */
[----:B------:R-:W-:Y:S01]  /*2770*/  LEA R52, R112, UR5, 0x1 ;  /* 0x0000000570347c11 */ /* 0x000fe2000f8e08ff */
[C---:B------:R-:W-:Y:S05]  /*2780*/  HMMA.16816.F32.BF16 R44, R28.reuse, R16, R44 ;  /* 0x000000101c2c723c */ /* 0x040fea000004182c */
[----:B------:R-:W1:Y:S02]  /*2790*/  LDSM.16.M88.4 R52, [R52] ;  /* 0x000000003434783b */ /* 0x000e640000000200 */
[----:B------:R-:W-:Y:S01]  /*27a0*/  IADD3 R16, P1, R11, R9, RZ ;  /* 0x000000090b107210 */ /* 0x000fe20007f3e0ff */
[----:B------:R-:W-:Y:S04]  /*27b0*/  HMMA.16816.F32.BF16 R72, R28, R20, R72 ;  /* 0x000000141c48723c */ /* 0x000fe80000041848 */
[----:B------:R-:W-:-:S03]  /*27c0*/  IMAD.X R17, R3, 0x1, R13, P1 ;  /* 0x0000000103117824 */ /* 0x000fc600008e060d */
[----:B------:R-:W-:Y:S01]  /*27d0*/  IADD3 R20, P2, R11, R10, RZ ;  /* 0x0000000a0b147210 */ /* 0x000fe20007f5e0ff */
[----:B------:R-:W-:Y:S04]  /*27e0*/  HMMA.16816.F32.BF16 R48, R28, R40, R48 ;  /* 0x000000281c30723c */ /* 0x000fe80000041830 */
[----:B------:R-:W-:Y:S01]  /*27f0*/  IMAD.X R21, R3, 0x1, R6, P2 ;  /* 0x0000000103157824 */ /* 0x000fe200010e0606 */
[----:B------:R-:W-:Y:S03]  /*2800*/  BAR.SYNC.DEFER_BLOCKING 0x0 ;  /* 0x0000000000007b1d */ /* 0x000fe60000010000 */
[C---:B------:R-:W-:Y:S08]  /*2810*/  HMMA.16816.F32.BF16 R44, R68.reuse, R18, R44 ;  /* 0x00000012442c723c */ /* 0x040ff0000004182c */
[C---:B------:R-:W-:Y:S08]  /*2820*/  HMMA.16816.F32.BF16 R72, R68.reuse, R22, R72 ;  /* 0x000000164448723c */ /* 0x040ff00000041848 */
[----:B------:R-:W-:Y:S01]  /*2830*/  HMMA.16816.F32.BF16 R36, R68, R26, R36 ;  /* 0x0000001a4424723c */ /* 0x000fe20000041824 */
[----:B------:R-:W-:Y:S01]  /*2840*/  @!PT LDS RZ, [RZ] ;  /* 0x00000000fffff984 */ /* 0x000fe20000000800 */
[----:B------:R-:W-:Y:S01]  /*2850*/  @!PT LDS RZ, [RZ] ;  /* 0x00000000fffff984 */ /* 0x000fe20000000800 */
[----:B------:R-:W-:Y:S01]  /*2860*/  @!PT LDS RZ, [RZ] ;  /* 0x00000000fffff984 */ /* 0x000fe20000000800 */
[----:B------:R2:W-:Y:S07]  /*2870*/  LDGSTS.E.BYPASS.128 [R24], [R20.64], !P0 ;  /* 0x0000000014187fae */ /* 0x0005ee000c101c48 */
[C---:B-1----:R-:W-:Y:S01]  /*2880*/  HMMA.16816.F32.BF16 R60, R52.reuse, R18, R60 ;  /* 0x00000012343c723c */ /* 0x042fe2000004183c */
[----:B------:R1:W-:Y:S06]  /*2890*/  LDGSTS.E.BYPASS.128 [R24+0x800], [R16.64], !P0 ;  /* 0x0080000010187fae */ /* 0x0003ec000c101c48 */
[C---:B------:R-:W-:Y:S01]  /*28a0*/  IADD3 R18, P2, R11.reuse, R14, RZ ;  /* 0x0000000e0b127210 */ /* 0x040fe20007f5e0ff */
[----:B------:R-:W-:Y:S01]  /*28b0*/  HMMA.16816.F32.BF16 R32, R52, R22, R32 ;  /* 0x000000163420723c */ /* 0x000fe20000041820 */
[----:B--2---:R-:W-:-:S03]  /*28c0*/  IADD3 R20, P1, R11, R76, RZ ;  /* 0x0000004c0b147210 */ /* 0x004fc60007f3e0ff */
[----:B------:R-:W-:Y:S01]  /*28d0*/  IMAD.X R19, R3, 0x1, R12, P2 ;  /* 0x0000000103137824 */ /* 0x000fe200010e060c */
[----:B-1----:R-:W-:Y:S01]  /*28e0*/  IADD3 R16, P2, R11, R78, RZ ;  /* 0x0000004e0b107210 */ /* 0x002fe20007f5e0ff */
[C---:B------:R-:W-:Y:S02]  /*28f0*/  IMAD.X R21, R3.reuse, 0x1, R15, P1 ;  /* 0x0000000103157824 */ /* 0x040fe400008e060f */
[----:B------:R-:W-:Y:S01]  /*2900*/  HMMA.16816.F32.BF16 R64, R52, R26, R64 ;  /* 0x0000001a3440723c */ /* 0x000fe20000041840 */
[----:B------:R1:W-:Y:S01]  /*2910*/  LDGSTS.E.BYPASS.128 [R24+0x1000], [R18.64], !P0 ;  /* 0x0100000012187fae */ /* 0x0003e2000c101c48 */
[----:B------:R-:W-:-:S03]  /*2920*/  IMAD.X R17, R3, 0x1, R77, P2 ;  /* 0x0000000103117824 */ /* 0x000fc600010e064d */
[----:B------:R2:W-:Y:S03]  /*2930*/  LDGSTS.E.BYPASS.128 [R24+0x1800], [R20.64], !P0 ;  /* 0x0180000014187fae */ /* 0x0005e6000c101c48 */
[----:B------:R-:W-:Y:S01]  /*2940*/  HMMA.16816.F32.BF16 R56, R52, R42, R56 ;  /* 0x0000002a3438723c */ /* 0x000fe20000041838 */
[----:B------:R3:W-:Y:S01]  /*2950*/  LDGSTS.E.BYPASS.128 [R24+0x2000], [R16.64], !P0 ;  /* 0x0200000010187fae */ /* 0x0007e2000c101c48 */
[----:B-1----:R-:W-:-:S06]  /*2960*/  IADD3 R18, P1, R11, R80, RZ ;  /* 0x000000500b127210 */ /* 0x002fcc0007f3e0ff */
[----:B------:R-:W-:Y:S01]  /*2970*/  HMMA.16816.F32.BF16 R48, R68, R42, R48 ;  /* 0x0000002a4430723c */ /* 0x000fe20000041830 */
[----:B--2---:R-:W-:Y:S01]  /*2980*/  IADD3 R20, P2, R11, R82, RZ ;  /* 0x000000520b147210 */ /* 0x004fe20007f5e0ff */
[----:B------:R-:W-:Y:S01]  /*2990*/  IMAD.X R19, R3, 0x1, R79, P1 ;  /* 0x0000000103137824 */ /* 0x000fe200008e064f */
[----:B---3--:R-:W-:-:S03]  /*29a0*/  IADD3 R16, P1, R11, R84, RZ ;  /* 0x000000540b107210 */ /* 0x008fc60007f3e0ff */
[C---:B------:R-:W-:Y:S01]  /*29b0*/  IMAD.X R21, R3.reuse, 0x1, R81, P2 ;  /* 0x0000000103157824 */ /* 0x040fe200010e0651 */
[----:B------:R1:W-:Y:S01]  /*29c0*/  LDGSTS.E.BYPASS.128 [R24+0x2800], [R18.64], !P0 ;  /* 0x0280000012187fae */ /* 0x0003e2000c101c48 */
[----:B------:R-:W-:-:S03]  /*29d0*/  IMAD.X R17, R3, 0x1, R83, P1 ;  /* 0x0000000103117824 */ /* 0x000fc600008e0653 */
[----:B------:R2:W-:Y:S04]  /*29e0*/  LDGSTS.E.BYPASS.128 [R24+0x3000], [R20.64], !P0 ;  /* 0x0300000014187fae */ /* 0x0005e8000c101c48 */
[----:B------:R3:W-:Y:S01]  /*29f0*/  LDGSTS.E.BYPASS.128 [R24+0x3800], [R16.64], !P0 ;  /* 0x0380000010187fae */ /* 0x0007e2000c101c48 */
[----:B-1----:R-:W-:-:S03]  /*2a00*/  IADD3 R18, P2, R11, R86, RZ ;  /* 0x000000560b127210 */ /* 0x002fc60007f5e0ff */
[----:B------:R-:W0:Y:S01]  /*2a10*/  LDGDEPBAR ;  /* 0x00000000000079af */ /* 0x000e220000000000 */
        /* <DEDUP_REMOVED lines=8> */
[C---:B-1----:R-:W-:Y:S02]  /*2aa0*/  IADD3 R18, P1, R11.reuse, R92, RZ ;  /* 0x0000005c0b127210 */ /* 0x042fe40007f3e0ff */
[----:B--2---:R-:W-:-:S03]  /*2ab0*/  IADD3 R20, P2, R11, R94, RZ ;  /* 0x0000005e0b147210 */ /* 0x004fc60007f5e0ff */
[----:B------:R-:W-:Y:S01]  /*2ac0*/  IMAD.X R19, R3, 0x1, R91, P1 ;  /* 0x0000000103137824 */ /* 0x000fe200008e065b */
[C---:B------:R-:W-:Y:S02]  /*2ad0*/  IADD3 R22, P1, R11.reuse, R96, RZ ;  /* 0x000000600b167210 */ /* 0x040fe40007f3e0ff */
[----:B---3--:R-:W-:Y:S01]  /*2ae0*/  IADD3 R16, P3, R11, R98, RZ ;  /* 0x000000620b107210 */ /* 0x008fe20007f7e0ff */
[C---:B------:R-:W-:Y:S01]  /*2af0*/  IMAD.X R21, R3.reuse, 0x1, R93, P2 ;  /* 0x0000000103157824 */ /* 0x040fe200010e065d */
[----:B------:R1:W-:Y:S01]  /*2b00*/  LDGSTS.E.BYPASS.128 [R24+0x11800], [R18.64], !P0 ;  /* 0x1180000012187fae */ /* 0x0003e2000c101c48 */
[C---:B------:R-:W-:Y:S01]  /*2b10*/  IMAD.X R23, R3.reuse, 0x1, R95, P1 ;  /* 0x0000000103177824 */ /* 0x040fe200008e065f */
[----:B------:R-:W-:Y:S01]  /*2b20*/  IADD3 R4, P1, R4, 0x1, RZ ;  /* 0x0000000104047810 */ /* 0x000fe20007f3e0ff */
[----:B------:R-:W-:Y:S01]  /*2b30*/  IMAD.X R17, R3, 0x1, R97, P3 ;  /* 0x0000000103117824 */ /* 0x000fe200018e0661 */
[----:B------:R2:W-:Y:S03]  /*2b40*/  LDGSTS.E.BYPASS.128 [R24+0x12000], [R20.64], !P0 ;  /* 0x1200000014187fae */ /* 0x0005e6000c101c48 */
[----:B------:R-:W-:Y:S01]  /*2b50*/  IMAD.X R5, RZ, RZ, R5, P1 ;  /* 0x000000ffff057224 */ /* 0x000fe200008e0605 */
[----:B------:R2:W-:Y:S01]  /*2b60*/  LDGSTS.E.BYPASS.128 [R24+0x12800], [R22.64], !P0 ;  /* 0x1280000016187fae */ /* 0x0005e2000c101c48 */
[----:B-1----:R-:W-:-:S03]  /*2b70*/  IADD3 R18, P2, R11, R100, RZ ;  /* 0x000000640b127210 */ /* 0x002fc60007f5e0ff */
[----:B------:R2:W-:Y:S02]  /*2b80*/  LDGSTS.E.BYPASS.128 [R24+0x13000], [R16.64], !P0 ;  /* 0x1300000010187fae */ /* 0x0005e4000c101c48 */
[----:B------:R-:W-:-:S05]  /*2b90*/  IMAD.X R19, R3, 0x1, R99, P2 ;  /* 0x0000000103137824 */ /* 0x000fca00010e0663 */
[----:B------:R2:W-:Y:S01]  /*2ba0*/  LDGSTS.E.BYPASS.128 [R24+0x13800], [R18.64], !P0 ;  /* 0x1380000012187fae */ /* 0x0005e2000c101c48 */
[----:B------:R-:W-:-:S03]  /*2bb0*/  IADD3 R11, P0, R11, 0x100, RZ ;  /* 0x000001000b0b7810 */ /* 0x000fc60007f1e0ff */
[----:B------:R-:W0:Y:S02]  /*2bc0*/  LDGDEPBAR ;  /* 0x00000000000079af */ /* 0x000e240000000000 */
[----:B------:R-:W-:Y:S01]  /*2bd0*/  IMAD.X R3, RZ, RZ, R3, P0 ;  /* 0x000000ffff037224 */ /* 0x000fe200000e0603 */
[----:B------:R-:W-:-:S04]  /*2be0*/  ISETP.NE.U32.AND P0, PT, R11, 0x1800, PT ;  /* 0x000018000b00780c */ /* 0x000fc80003f05070 */
[----:B------:R-:W-:-:S13]  /*2bf0*/  ISETP.NE.AND.EX P0, PT, R3, RZ, PT, P0 ;  /* 0x000000ff0300720c */ /* 0x000fda0003f05300 */
[----:B--2---:R-:W-:Y:S05]  /*2c00*/  @P0 BRA `(.L_x_0) ;  /* 0xfffff3c000000947 */ /* 0x004fea000383ffff */
[----:B------:R-:W1:Y:S01]  /*2c10*/  S2R R124, SR_TID.X ;  /* 0x00000000007c7919 */ /* 0x000e620000002100 */
[----:B------:R-:W-:-:S04]  /*2c20*/  DEPBAR.LE SB0, 0x0 ;  /* 0x000080000000791a */ /* 0x000fc80000000000 */
[----:B------:R-:W2:Y:S01]  /*2c30*/  S2R R125, SR_TID.X ;  /* 0x00000000007d7919 */ /* 0x000ea20000002100 */
[----:B------:R-:W-:Y:S01]  /*2c40*/  F2FP.BF16.PACK_AB R65, R65, R64 ;  /* 0x000000404141723e */ /* 0x000fe200000010ff */
[----:B------:R-:W-:Y:S01]  /*2c50*/  IMAD.MOV.U32 R24, RZ, RZ, 0x2 ;  /* 0x00000002ff187424 */ /* 0x000fe200078e00ff */
[----:B------:R-:W-:Y:S02]  /*2c60*/  F2FP.BF16.PACK_AB R66, R67, R66 ;  /* 0x000000424342723e */ /* 0x000fe400000010ff */
[----:B------:R-:W-:Y:S02]  /*2c70*/  F2FP.BF16.PACK_AB R61, R61, R60 ;  /* 0x0000003c3d3d723e */ /* 0x000fe400000010ff */
[----:B------:R-:W-:Y:S02]  /*2c80*/  F2FP.BF16.PACK_AB R62, R63, R62 ;  /* 0x0000003e3f3e723e */ /* 0x000fe400000010ff */
[----:B------:R-:W-:Y:S02]  /*2c90*/  F2FP.BF16.PACK_AB R57, R57, R56 ;  /* 0x000000383939723e */ /* 0x000fe400000010ff */
[----:B------:R-:W-:-:S02]  /*2ca0*/  F2FP.BF16.PACK_AB R58, R59, R58 ;  /* 0x0000003a3b3a723e */ /* 0x000fc400000010ff */
[----:B------:R-:W-:Y:S02]  /*2cb0*/  F2FP.BF16.PACK_AB R33, R33, R32 ;  /* 0x000000202121723e */ /* 0x000fe400000010ff */
[----:B------:R-:W-:Y:S02]  /*2cc0*/  F2FP.BF16.PACK_AB R34, R35, R34 ;  /* 0x000000222322723e */ /* 0x000fe400000010ff */
[----:B------:R-:W-:Y:S01]  /*2cd0*/  F2FP.BF16.PACK_AB R37, R37, R36 ;  /* 0x000000242525723e */ /* 0x000fe200000010ff */
[C---:B-1----:R-:W-:Y:S01]  /*2ce0*/  IMAD.SHL.U32 R2, R124.reuse, 0x10, RZ ;  /* 0x000000107c027824 */ /* 0x042fe200078e00ff */
[----:B------:R-:W-:Y:S01]  /*2cf0*/  F2FP.BF16.PACK_AB R38, R39, R38 ;  /* 0x000000262726723e */ /* 0x000fe200000010ff */
[C---:B------:R-:W-:Y:S01]  /*2d00*/  IMAD.SHL.U32 R0, R124.reuse, 0x2, RZ ;  /* 0x000000027c007824 */ /* 0x040fe200078e00ff */
[----:B------:R-:W-:Y:S01]  /*2d10*/  F2FP.BF16.PACK_AB R45, R45, R44 ;  /* 0x0000002c2d2d723e */ /* 0x000fe200000010ff */
[----:B------:R-:W-:Y:S01]  /*2d20*/  IMAD.SHL.U32 R123, R124, 0x8, RZ ;  /* 0x000000087c7b7824 */ /* 0x000fe200078e00ff */
[----:B------:R-:W-:-:S02]  /*2d30*/  LOP3.LUT R3, R2, 0xc0, RZ, 0xc0, !PT ;  /* 0x000000c002037812 */ /* 0x000fc400078ec0ff */
[----:B--2---:R-:W-:Y:S02]  /*2d40*/  SHF.R.U32.HI R125, RZ, 0x2, R125 ;  /* 0x00000002ff7d7819 */ /* 0x004fe4000001167d */
[----:B------:R-:W-:Y:S02]  /*2d50*/  LOP3.LUT R3, R3, 0x6, R0, 0xf8, !PT ;  /* 0x0000000603037812 */ /* 0x000fe400078ef800 */
[----:B------:R-:W-:Y:S02]  /*2d60*/  LOP3.LUT R4, R123, 0x3f8, RZ, 0xc0, !PT ;  /* 0x000003f87b047812 */ /* 0x000fe400078ec0ff */
[----:B------:R-:W-:Y:S02]  /*2d70*/  LOP3.LUT R3, R3, 0x500, R2, 0xf8, !PT ;  /* 0x0000050003037812 */ /* 0x000fe400078ef802 */
[----:B------:R-:W-:Y:S02]  /*2d80*/  LOP3.LUT R0, R4, 0x400, RZ, 0xfc, !PT ;  /* 0x0000040004007812 */ /* 0x000fe400078efcff */
[----:B------:R-:W-:-:S02]  /*2d90*/  LOP3.LUT R2, R3, 0x200, RZ, 0xfc, !PT ;  /* 0x0000020003027812 */ /* 0x000fc400078efcff */
[----:B------:R-:W-:Y:S02]  /*2da0*/  SHF.R.U32.HI R6, RZ, 0x2, R0 ;  /* 0x00000002ff067819 */ /* 0x000fe40000011600 */
[----:B------:R-:W-:Y:S02]  /*2db0*/  LOP3.LUT R0, R3, 0x8, R125, 0xf8, !PT ;  /* 0x0000000803007812 */ /* 0x000fe400078ef87d */
[----:B------:R-:W-:Y:S02]  /*2dc0*/  SHF.R.U32.HI R5, RZ, 0x2, R123 ;  /* 0x00000002ff057819 */ /* 0x000fe4000001167b */
[----:B------:R-:W-:Y:S02]  /*2dd0*/  SHF.R.U32.HI R3, RZ, 0x2, R3 ;  /* 0x00000002ff037819 */ /* 0x000fe40000011603 */
[----:B------:R-:W-:Y:S02]  /*2de0*/  SHF.R.U32.HI R2, RZ, 0x2, R2 ;  /* 0x00000002ff027819 */ /* 0x000fe40000011602 */
[----:B------:R-:W-:-:S02]  /*2df0*/  LOP3.LUT R7, R5, 0xf0, RZ, 0xc0, !PT ;  /* 0x000000f005077812 */ /* 0x000fc400078ec0ff */
[----:B------:R-:W-:Y:S02]  /*2e00*/  LOP3.LUT R3, R3, 0x170, RZ, 0xc0, !PT ;  /* 0x0000017003037812 */ /* 0x000fe400078ec0ff */
[----:B------:R-:W-:Y:S01]  /*2e10*/  LOP3.LUT R5, R2, 0x1f0, RZ, 0xc0, !PT ;  /* 0x000001f002057812 */ /* 0x000fe200078ec0ff */
[----:B------:R-:W-:Y:S01]  /*2e20*/  IMAD R14, R4, 0x2, R7 ;  /* 0x00000002040e7824 */ /* 0x000fe200078e0207 */
[----:B------:R-:W-:Y:S01]  /*2e30*/  BAR.SYNC.DEFER_BLOCKING 0x0 ;  /* 0x0000000000007b1d */ /* 0x000fe20000010000 */
[----:B------:R-:W-:Y:S01]  /*2e40*/  IMAD R12, R0, 0x2, R3 ;  /* 0x00000002000c7824 */ /* 0x000fe200078e0203 */
[----:B------:R-:W-:Y:S01]  /*2e50*/  LOP3.LUT R9, R6, 0x1f0, RZ, 0xc0, !PT ;  /* 0x000001f006097812 */ /* 0x000fe200078ec0ff */
[----:B------:R-:W-:Y:S01]  /*2e60*/  IMAD R13, R0, 0x2, R5 ;  /* 0x00000002000d7824 */ /* 0x000fe200078e0205 */
[----:B------:R-:W-:Y:S02]  /*2e70*/  F2FP.BF16.PACK_AB R46, R47, R46 ;  /* 0x0000002e2f2e723e */ /* 0x000fe400000010ff */
[----:B------:R-:W-:Y:S01]  /*2e80*/  F2FP.BF16.PACK_AB R49, R49, R48 ;  /* 0x000000303131723e */ /* 0x000fe200000010ff */
[----:B------:R-:W-:Y:S01]  /*2e90*/  IMAD R16, R4, 0x2, R9 ;  /* 0x0000000204107824 */ /* 0x000fe200078e0209 */
[----:B------:R-:W-:-:S02]  /*2ea0*/  F2FP.BF16.PACK_AB R50, R51, R50 ;  /* 0x000000323332723e */ /* 0x000fc400000010ff */
[----:B------:R-:W-:Y:S02]  /*2eb0*/  F2FP.BF16.PACK_AB R73, R73, R72 ;  /* 0x000000484949723e */ /* 0x000fe400000010ff */
[----:B------:R-:W-:Y:S02]  /*2ec0*/  F2FP.BF16.PACK_AB R74, R75, R74 ;  /* 0x0000004a4b4a723e */ /* 0x000fe400000010ff */
[----:B------:R-:W-:Y:S02]  /*2ed0*/  SHF.R.U32.HI R3, RZ, 0x3, R124 ;  /* 0x00000003ff037819 */ /* 0x000fe4000001167c */
[----:B------:R-:W-:Y:S02]  /*2ee0*/  LOP3.LUT R121, R121, 0x38, R123, 0xf8, !PT ;  /* 0x0000003879797812 */ /* 0x000fe400078ef87b */
[----:B------:R-:W-:Y:S02]  /*2ef0*/  SGXT.U32 R3, R3, 0x4 ;  /* 0x000000040303781a */ /* 0x000fe40000000000 */
[----:B------:R-:W-:-:S02]  /*2f00*/  ISETP.GE.AND P0, PT, R121, 0x300, PT ;  /* 0x000003007900780c */ /* 0x000fc40003f06270 */
[----:B------:R-:W-:Y:S01]  /*2f10*/  LOP3.LUT R122, R3, R122, RZ, 0xfc, !PT ;  /* 0x0000007a037a7212 */ /* 0x000fe200078efcff */
[----:B------:R-:W-:Y:S03]  /*2f20*/  STS [R12], R65 ;  /* 0x000000410c007388 */ /* 0x000fe60000000800 */
[C---:B------:R-:W-:Y:S01]  /*2f30*/  LOP3.LUT R2, R122.reuse, 0x10, RZ, 0xfc, !PT ;  /* 0x000000107a027812 */ /* 0x040fe200078efcff */
[C---:B------:R-:W-:Y:S01]  /*2f40*/  IMAD R121, R122.reuse, 0x300, R121 ;  /* 0x000003007a797824 */ /* 0x040fe200078e0279 */
[----:B------:R-:W-:Y:S01]  /*2f50*/  STS [R13+0x400], R66 ;  /* 0x000400420d007388 */ /* 0x000fe20000000800 */
[C---:B------:R-:W-:Y:S02]  /*2f60*/  LOP3.LUT R0, R122.reuse, 0x20, RZ, 0xfc, !PT ;  /* 0x000000207a007812 */ /* 0x040fe400078efcff */
[C---:B------:R-:W-:Y:S01]  /*2f70*/  ISETP.LT.AND P1, PT, R122.reuse, 0x4d, !P0 ;  /* 0x0000004d7a00780c */ /* 0x040fe20004721270 */
[----:B------:R-:W-:Y:S01]  /*2f80*/  STS [R12+0x20], R61 ;  /* 0x0000203d0c007388 */ /* 0x000fe20000000800 */
[----:B------:R-:W-:-:S02]  /*2f90*/  LOP3.LUT R122, R122, 0x30, RZ, 0xfc, !PT ;  /* 0x000000307a7a7812 */ /* 0x000fc400078efcff */
[----:B------:R-:W-:Y:S01]  /*2fa0*/  ISETP.LT.AND P2, PT, R2, 0x4d, !P0 ;  /* 0x0000004d0200780c */ /* 0x000fe20004741270 */
[----:B------:R-:W-:Y:S01]  /*2fb0*/  STS [R13+0x420], R62 ;  /* 0x0004203e0d007388 */ /* 0x000fe20000000800 */
[----:B------:R-:W-:Y:S01]  /*2fc0*/  ISETP.LT.AND P3, PT, R0, 0x4d, !P0 ;  /* 0x0000004d0000780c */ /* 0x000fe20004761270 */
[C---:B------:R-:W-:Y:S01]  /*2fd0*/  IMAD.WIDE R2, R121.reuse, R24, c[0x0][0x170] ;  /* 0x00005c0079027625 */ /* 0x040fe200078e0218 */
[----:B------:R-:W-:Y:S01]  /*2fe0*/  ISETP.LT.AND P0, PT, R122, 0x4d, !P0 ;  /* 0x0000004d7a00780c */ /* 0x000fe20004701270 */
[----:B------:R-:W-:Y:S04]  /*2ff0*/  STS [R12+0x40], R57 ;  /* 0x000040390c007388 */ /* 0x000fe80000000800 */
[----:B------:R-:W-:Y:S04]  /*3000*/  STS [R13+0x440], R58 ;  /* 0x0004403a0d007388 */ /* 0x000fe80000000800 */
[----:B------:R-:W-:Y:S04]  /*3010*/  STS [R12+0x60], R33 ;  /* 0x000060210c007388 */ /* 0x000fe80000000800 */
[----:B------:R-:W-:Y:S04]  /*3020*/  STS [R13+0x460], R34 ;  /* 0x000460220d007388 */ /* 0x000fe80000000800 */
[----:B------:R-:W-:Y:S06]  /*3030*/  BAR.SYNC.DEFER_BLOCKING 0x0 ;  /* 0x0000000000007b1d */ /* 0x000fec0000010000 */
[----:B------:R-:W1:Y:S04]  /*3040*/  LDS.128 R4, [R14] ;  /* 0x000000000e047984 */ /* 0x000e680000000c00 */
[----:B------:R-:W2:Y:S04]  /*3050*/  LDS.128 R8, [R16+0x800] ;  /* 0x0008000010087984 */ /* 0x000ea80000000c00 */
[----:B------:R-:W-:Y:S06]  /*3060*/  BAR.SYNC.DEFER_BLOCKING 0x0 ;  /* 0x0000000000007b1d */ /* 0x000fec0000010000 */
[----:B------:R-:W-:Y:S04]  /*3070*/  STS [R12], R37 ;  /* 0x000000250c007388 */ /* 0x000fe80000000800 */
[----:B------:R-:W-:Y:S04]  /*3080*/  STS [R13+0x400], R38 ;  /* 0x000400260d007388 */ /* 0x000fe80000000800 */
[----:B------:R-:W-:Y:S04]  /*3090*/  STS [R12+0x20], R45 ;  /* 0x0000202d0c007388 */ /* 0x000fe80000000800 */
[----:B------:R-:W-:Y:S04]  /*30a0*/  STS [R13+0x420], R46 ;  /* 0x0004202e0d007388 */ /* 0x000fe80000000800 */
[----:B------:R-:W-:Y:S04]  /*30b0*/  STS [R12+0x40], R49 ;  /* 0x000040310c007388 */ /* 0x000fe80000000800 */
[----:B------:R-:W-:Y:S04]  /*30c0*/  STS [R13+0x440], R50 ;  /* 0x000440320d007388 */ /* 0x000fe80000000800 */
[----:B------:R3:W-:Y:S04]  /*30d0*/  STS [R12+0x60], R73 ;  /* 0x000060490c007388 */ /* 0x0007e80000000800 */
[----:B------:R4:W-:Y:S04]  /*30e0*/  STS [R13+0x460], R74 ;  /* 0x0004604a0d007388 */ /* 0x0009e80000000800 */
[----:B------:R-:W-:Y:S01]  /*30f0*/  BAR.SYNC.DEFER_BLOCKING 0x0 ;  /* 0x0000000000007b1d */ /* 0x000fe20000010000 */
[----:B---3--:R-:W-:-:S05]  /*3100*/  IADD3 R12, R121, 0x3000, RZ ;  /* 0x00003000790c7810 */ /* 0x008fca0007ffe0ff */
[----:B----4-:R-:W-:Y:S01]  /*3110*/  IMAD.WIDE R12, R12, R24, c[0x0][0x170] ;  /* 0x00005c000c0c7625 */ /* 0x010fe200078e0218 */
[----:B------:R3:W4:Y:S04]  /*3120*/  LDS.128 R20, [R14] ;  /* 0x000000000e147984 */ /* 0x0007280000000c00 */
[----:B-1----:R1:W-:Y:S01]  /*3130*/  @P1 STG.E.128 [R2.64], R4 ;  /* 0x0000000402001986 */ /* 0x0023e2000c101d08 */
[----:B---3--:R-:W-:-:S03]  /*3140*/  IADD3 R14, R121, 0x6000, RZ ;  /* 0x00006000790e7810 */ /* 0x008fc60007ffe0ff */
[----:B--2---:R1:W-:Y:S02]  /*3150*/  @P2 STG.E.128 [R12.64], R8 ;  /* 0x000000080c002986 */ /* 0x0043e4000c101d08 */
[----:B------:R-:W-:-:S05]  /*3160*/  IMAD.WIDE R14, R14, R24, c[0x0][0x170] ;  /* 0x00005c000e0e7625 */ /* 0x000fca00078e0218 */
[----:B----4-:R1:W-:Y:S01]  /*3170*/  @P3 STG.E.128 [R14.64], R20 ;  /* 0x000000140e003986 */ /* 0x0103e2000c101d08 */
[----:B------:R-:W-:Y:S05]  /*3180*/  @!P0 EXIT ;  /* 0x000000000000894d */ /* 0x000fea0003800000 */
[----:B------:R-:W2:Y:S01]  /*3190*/  LDS.128 R16, [R16+0x800] ;  /* 0x0008000010107984 */ /* 0x000ea20000000c00 */
[----:B-1----:R-:W-:-:S05]  /*31a0*/  IADD3 R2, R121, 0x9000, RZ ;  /* 0x0000900079027810 */ /* 0x002fca0007ffe0ff */
[----:B------:R-:W-:-:S05]  /*31b0*/  IMAD.WIDE R2, R2, R24, c[0x0][0x170] ;  /* 0x00005c0002027625 */ /* 0x000fca00078e0218 */
[----:B--2---:R-:W-:Y:S01]  /*31c0*/  STG.E.128 [R2.64], R16 ;  /* 0x0000001002007986 */ /* 0x004fe2000c101d08 */
[----:B------:R-:W-:Y:S05]  /*31d0*/  EXIT ;  /* 0x000000000000794d */ /* 0x000fea0003800000 */
.L_x_1:
[----:B------:R-:W-:-:S00]  /*31e0*/  BRA `(.L_x_1) ;  /* 0xfffffff000007947 */ /* 0x000fc0000383ffff */
[----:B------:R-:W-:-:S00]  /*31f0*/  NOP ;  /* 0x0000000000007918 */ /* 0x000fc00000000000 */
        /* <DEDUP_REMOVED lines=8> */
.L_x_2:


//--------------------- .nv.shared.triton_mm      --------------------------
	.section	.nv.shared.triton_mm,"aw",@nobits
	.sectionflags	@""
	.align	16
